//
// Generated by NVIDIA NVVM Compiler
//
// Compiler Build ID: CL-36424714
// Cuda compilation tools, release 13.0, V13.0.88
// Based on NVVM 20.0.0
//

.version 9.0
.target sm_100
.address_size 64

	// .globl	_Z16simulationKernelPdS_S_i
.global .align 4 .b8 precalc_xorwow_matrix[102400];
.global .align 4 .b8 precalc_xorwow_offset_matrix[102400];
.global .align 4 .b8 mrg32k3aM1[2304];
.global .align 4 .b8 mrg32k3aM2[2304];
.global .align 4 .b8 mrg32k3aM1SubSeq[2016];
.global .align 4 .b8 mrg32k3aM2SubSeq[2016];
.global .align 4 .b8 mrg32k3aM1Seq[2304];
.global .align 4 .b8 mrg32k3aM2Seq[2304];
.const .align 8 .b8 __cr_lgamma_table[72];
.extern .shared .align 16 .b8 ds[];

.visible .entry _Z16simulationKernelPdS_S_i(
	.param .u64 .ptr .align 1 _Z16simulationKernelPdS_S_i_param_0,
	.param .u64 .ptr .align 1 _Z16simulationKernelPdS_S_i_param_1,
	.param .u64 .ptr .align 1 _Z16simulationKernelPdS_S_i_param_2,
	.param .u32 _Z16simulationKernelPdS_S_i_param_3
)
{
	.local .align 8 .b8 	__local_depot0[856];
	.reg .b64 	%SP;
	.reg .b64 	%SPL;
	.reg .pred 	%p<75>;
	.reg .b32 	%r<1432>;
	.reg .b32 	%f<16>;
	.reg .b64 	%rd<243>;
	.reg .b64 	%fd<294>;

	mov.u64 	%SPL, __local_depot0;
	add.u64 	%rd1, %SPL, 0;
	add.u64 	%rd2, %SPL, 808;
	mov.u32 	%r589, %ctaid.x;
	mov.u32 	%r590, %ntid.x;
	mov.u32 	%r591, %tid.x;
	mad.lo.s32 	%r592, %r589, %r590, %r591;
	mov.b64 	%rd17, 0;
	st.local.u64 	[%rd1], %rd17;
	st.local.u64 	[%rd1+8], %rd17;
	st.local.u64 	[%rd1+16], %rd17;
	st.local.u64 	[%rd1+24], %rd17;
	st.local.u64 	[%rd1+32], %rd17;
	st.local.u64 	[%rd1+40], %rd17;
	st.local.u64 	[%rd1+48], %rd17;
	st.local.u64 	[%rd1+56], %rd17;
	st.local.u64 	[%rd1+64], %rd17;
	st.local.u64 	[%rd1+72], %rd17;
	st.local.u64 	[%rd1+80], %rd17;
	st.local.u64 	[%rd1+88], %rd17;
	st.local.u64 	[%rd1+96], %rd17;
	st.local.u64 	[%rd1+104], %rd17;
	st.local.u64 	[%rd1+112], %rd17;
	st.local.u64 	[%rd1+120], %rd17;
	st.local.u64 	[%rd1+128], %rd17;
	st.local.u64 	[%rd1+136], %rd17;
	st.local.u64 	[%rd1+144], %rd17;
	st.local.u64 	[%rd1+152], %rd17;
	st.local.u64 	[%rd1+160], %rd17;
	st.local.u64 	[%rd1+168], %rd17;
	st.local.u64 	[%rd1+176], %rd17;
	st.local.u64 	[%rd1+184], %rd17;
	st.local.u64 	[%rd1+192], %rd17;
	st.local.u64 	[%rd1+200], %rd17;
	st.local.u64 	[%rd1+208], %rd17;
	st.local.u64 	[%rd1+216], %rd17;
	st.local.u64 	[%rd1+224], %rd17;
	st.local.u64 	[%rd1+232], %rd17;
	st.local.u64 	[%rd1+240], %rd17;
	st.local.u64 	[%rd1+248], %rd17;
	st.local.u64 	[%rd1+256], %rd17;
	st.local.u64 	[%rd1+264], %rd17;
	st.local.u64 	[%rd1+272], %rd17;
	st.local.u64 	[%rd1+280], %rd17;
	st.local.u64 	[%rd1+288], %rd17;
	st.local.u64 	[%rd1+296], %rd17;
	st.local.u64 	[%rd1+304], %rd17;
	st.local.u64 	[%rd1+312], %rd17;
	st.local.u64 	[%rd1+320], %rd17;
	st.local.u64 	[%rd1+328], %rd17;
	st.local.u64 	[%rd1+336], %rd17;
	st.local.u64 	[%rd1+344], %rd17;
	st.local.u64 	[%rd1+352], %rd17;
	st.local.u64 	[%rd1+360], %rd17;
	st.local.u64 	[%rd1+368], %rd17;
	st.local.u64 	[%rd1+376], %rd17;
	st.local.u64 	[%rd1+384], %rd17;
	st.local.u64 	[%rd1+392], %rd17;
	st.local.u64 	[%rd1+400], %rd17;
	st.local.u64 	[%rd1+408], %rd17;
	st.local.u64 	[%rd1+416], %rd17;
	st.local.u64 	[%rd1+424], %rd17;
	st.local.u64 	[%rd1+432], %rd17;
	st.local.u64 	[%rd1+440], %rd17;
	st.local.u64 	[%rd1+448], %rd17;
	st.local.u64 	[%rd1+456], %rd17;
	st.local.u64 	[%rd1+464], %rd17;
	st.local.u64 	[%rd1+472], %rd17;
	st.local.u64 	[%rd1+480], %rd17;
	st.local.u64 	[%rd1+488], %rd17;
	st.local.u64 	[%rd1+496], %rd17;
	st.local.u64 	[%rd1+504], %rd17;
	st.local.u64 	[%rd1+512], %rd17;
	st.local.u64 	[%rd1+520], %rd17;
	st.local.u64 	[%rd1+528], %rd17;
	st.local.u64 	[%rd1+536], %rd17;
	st.local.u64 	[%rd1+544], %rd17;
	st.local.u64 	[%rd1+552], %rd17;
	st.local.u64 	[%rd1+560], %rd17;
	st.local.u64 	[%rd1+568], %rd17;
	st.local.u64 	[%rd1+576], %rd17;
	st.local.u64 	[%rd1+584], %rd17;
	st.local.u64 	[%rd1+592], %rd17;
	st.local.u64 	[%rd1+600], %rd17;
	st.local.u64 	[%rd1+608], %rd17;
	st.local.u64 	[%rd1+616], %rd17;
	st.local.u64 	[%rd1+624], %rd17;
	st.local.u64 	[%rd1+632], %rd17;
	st.local.u64 	[%rd1+640], %rd17;
	st.local.u64 	[%rd1+648], %rd17;
	st.local.u64 	[%rd1+656], %rd17;
	st.local.u64 	[%rd1+664], %rd17;
	st.local.u64 	[%rd1+672], %rd17;
	st.local.u64 	[%rd1+680], %rd17;
	st.local.u64 	[%rd1+688], %rd17;
	st.local.u64 	[%rd1+696], %rd17;
	st.local.u64 	[%rd1+704], %rd17;
	st.local.u64 	[%rd1+712], %rd17;
	st.local.u64 	[%rd1+720], %rd17;
	st.local.u64 	[%rd1+728], %rd17;
	st.local.u64 	[%rd1+736], %rd17;
	st.local.u64 	[%rd1+744], %rd17;
	st.local.u64 	[%rd1+752], %rd17;
	st.local.u64 	[%rd1+760], %rd17;
	st.local.u64 	[%rd1+768], %rd17;
	st.local.u64 	[%rd1+776], %rd17;
	st.local.u64 	[%rd1+784], %rd17;
	st.local.u64 	[%rd1+792], %rd17;
	st.local.u64 	[%rd1+800], %rd17;
	cvt.u64.u32 	%rd242, %r592;
	mov.b32 	%r1140, 379486205;
	mov.b32 	%r593, -382103808;
	st.local.v2.u32 	[%rd2], {%r593, %r1140};
	mov.b32 	%r1138, -123459836;
	mov.b32 	%r1139, 450422541;
	st.local.v2.u32 	[%rd2+8], {%r1139, %r1138};
	mov.b32 	%r1136, 261812737;
	mov.b32 	%r1137, -589760388;
	st.local.v2.u32 	[%rd2+16], {%r1137, %r1136};
	setp.eq.s32 	%p1, %r592, 0;
	@%p1 bra 	$L__BB0_115;
	mov.b32 	%r1123, 0;
	mov.b32 	%r1140, 379486205;
	mov.b32 	%r1139, 450422541;
	mov.b32 	%r1138, -123459836;
	mov.b32 	%r1137, -589760388;
	mov.b32 	%r1136, 261812737;
$L__BB0_2:
	mov.u64 	%rd4, %rd242;
	and.b64  	%rd5, %rd4, 3;
	setp.eq.s64 	%p2, %rd5, 0;
	@%p2 bra 	$L__BB0_114;
	mul.wide.u32 	%rd18, %r1123, 3200;
	mov.u64 	%rd19, precalc_xorwow_matrix;
	add.s64 	%rd6, %rd19, %rd18;
	mov.b32 	%r1136, 0;
	mov.u32 	%r1137, %r1136;
	mov.u32 	%r1138, %r1136;
	mov.u32 	%r1139, %r1136;
	mov.u32 	%r1140, %r1136;
	mov.u32 	%r1129, %r1136;
$L__BB0_4:
	mul.wide.u32 	%rd20, %r1129, 4;
	add.s64 	%rd21, %rd2, %rd20;
	ld.local.u32 	%r13, [%rd21+4];
	shl.b32 	%r14, %r1129, 5;
	mov.b32 	%r1135, 0;
$L__BB0_5:
	.pragma "nounroll";
	shr.u32 	%r602, %r13, %r1135;
	and.b32  	%r603, %r602, 1;
	setp.eq.b32 	%p3, %r603, 1;
	not.pred 	%p4, %p3;
	add.s32 	%r604, %r14, %r1135;
	mul.lo.s32 	%r605, %r604, 5;
	mul.wide.u32 	%rd22, %r605, 4;
	add.s64 	%rd7, %rd6, %rd22;
	@%p4 bra 	$L__BB0_7;
	ld.global.u32 	%r606, [%rd7];
	xor.b32  	%r1140, %r1140, %r606;
	ld.global.u32 	%r607, [%rd7+4];
	xor.b32  	%r1139, %r1139, %r607;
	ld.global.u32 	%r608, [%rd7+8];
	xor.b32  	%r1138, %r1138, %r608;
	ld.global.u32 	%r609, [%rd7+12];
	xor.b32  	%r1137, %r1137, %r609;
	ld.global.u32 	%r610, [%rd7+16];
	xor.b32  	%r1136, %r1136, %r610;
$L__BB0_7:
	and.b32  	%r612, %r602, 2;
	setp.eq.s32 	%p5, %r612, 0;
	@%p5 bra 	$L__BB0_9;
	ld.global.u32 	%r613, [%rd7+20];
	xor.b32  	%r1140, %r1140, %r613;
	ld.global.u32 	%r614, [%rd7+24];
	xor.b32  	%r1139, %r1139, %r614;
	ld.global.u32 	%r615, [%rd7+28];
	xor.b32  	%r1138, %r1138, %r615;
	ld.global.u32 	%r616, [%rd7+32];
	xor.b32  	%r1137, %r1137, %r616;
	ld.global.u32 	%r617, [%rd7+36];
	xor.b32  	%r1136, %r1136, %r617;
$L__BB0_9:
	and.b32  	%r619, %r602, 4;
	setp.eq.s32 	%p6, %r619, 0;
	@%p6 bra 	$L__BB0_11;
	ld.global.u32 	%r620, [%rd7+40];
	xor.b32  	%r1140, %r1140, %r620;
	ld.global.u32 	%r621, [%rd7+44];
	xor.b32  	%r1139, %r1139, %r621;
	ld.global.u32 	%r622, [%rd7+48];
	xor.b32  	%r1138, %r1138, %r622;
	ld.global.u32 	%r623, [%rd7+52];
	xor.b32  	%r1137, %r1137, %r623;
	ld.global.u32 	%r624, [%rd7+56];
	xor.b32  	%r1136, %r1136, %r624;
$L__BB0_11:
	and.b32  	%r626, %r602, 8;
	setp.eq.s32 	%p7, %r626, 0;
	@%p7 bra 	$L__BB0_13;
	ld.global.u32 	%r627, [%rd7+60];
	xor.b32  	%r1140, %r1140, %r627;
	ld.global.u32 	%r628, [%rd7+64];
	xor.b32  	%r1139, %r1139, %r628;
	ld.global.u32 	%r629, [%rd7+68];
	xor.b32  	%r1138, %r1138, %r629;
	ld.global.u32 	%r630, [%rd7+72];
	xor.b32  	%r1137, %r1137, %r630;
	ld.global.u32 	%r631, [%rd7+76];
	xor.b32  	%r1136, %r1136, %r631;
$L__BB0_13:
	and.b32  	%r633, %r602, 16;
	setp.eq.s32 	%p8, %r633, 0;
	@%p8 bra 	$L__BB0_15;
	ld.global.u32 	%r634, [%rd7+80];
	xor.b32  	%r1140, %r1140, %r634;
	ld.global.u32 	%r635, [%rd7+84];
	xor.b32  	%r1139, %r1139, %r635;
	ld.global.u32 	%r636, [%rd7+88];
	xor.b32  	%r1138, %r1138, %r636;
	ld.global.u32 	%r637, [%rd7+92];
	xor.b32  	%r1137, %r1137, %r637;
	ld.global.u32 	%r638, [%rd7+96];
	xor.b32  	%r1136, %r1136, %r638;
$L__BB0_15:
	and.b32  	%r640, %r602, 32;
	setp.eq.s32 	%p9, %r640, 0;
	@%p9 bra 	$L__BB0_17;
	ld.global.u32 	%r641, [%rd7+100];
	xor.b32  	%r1140, %r1140, %r641;
	ld.global.u32 	%r642, [%rd7+104];
	xor.b32  	%r1139, %r1139, %r642;
	ld.global.u32 	%r643, [%rd7+108];
	xor.b32  	%r1138, %r1138, %r643;
	ld.global.u32 	%r644, [%rd7+112];
	xor.b32  	%r1137, %r1137, %r644;
	ld.global.u32 	%r645, [%rd7+116];
	xor.b32  	%r1136, %r1136, %r645;
$L__BB0_17:
	and.b32  	%r647, %r602, 64;
	setp.eq.s32 	%p10, %r647, 0;
	@%p10 bra 	$L__BB0_19;
	ld.global.u32 	%r648, [%rd7+120];
	xor.b32  	%r1140, %r1140, %r648;
	ld.global.u32 	%r649, [%rd7+124];
	xor.b32  	%r1139, %r1139, %r649;
	ld.global.u32 	%r650, [%rd7+128];
	xor.b32  	%r1138, %r1138, %r650;
	ld.global.u32 	%r651, [%rd7+132];
	xor.b32  	%r1137, %r1137, %r651;
	ld.global.u32 	%r652, [%rd7+136];
	xor.b32  	%r1136, %r1136, %r652;
$L__BB0_19:
	and.b32  	%r654, %r602, 128;
	setp.eq.s32 	%p11, %r654, 0;
	@%p11 bra 	$L__BB0_21;
	ld.global.u32 	%r655, [%rd7+140];
	xor.b32  	%r1140, %r1140, %r655;
	ld.global.u32 	%r656, [%rd7+144];
	xor.b32  	%r1139, %r1139, %r656;
	ld.global.u32 	%r657, [%rd7+148];
	xor.b32  	%r1138, %r1138, %r657;
	ld.global.u32 	%r658, [%rd7+152];
	xor.b32  	%r1137, %r1137, %r658;
	ld.global.u32 	%r659, [%rd7+156];
	xor.b32  	%r1136, %r1136, %r659;
$L__BB0_21:
	and.b32  	%r661, %r602, 256;
	setp.eq.s32 	%p12, %r661, 0;
	@%p12 bra 	$L__BB0_23;
	ld.global.u32 	%r662, [%rd7+160];
	xor.b32  	%r1140, %r1140, %r662;
	ld.global.u32 	%r663, [%rd7+164];
	xor.b32  	%r1139, %r1139, %r663;
	ld.global.u32 	%r664, [%rd7+168];
	xor.b32  	%r1138, %r1138, %r664;
	ld.global.u32 	%r665, [%rd7+172];
	xor.b32  	%r1137, %r1137, %r665;
	ld.global.u32 	%r666, [%rd7+176];
	xor.b32  	%r1136, %r1136, %r666;
$L__BB0_23:
	and.b32  	%r668, %r602, 512;
	setp.eq.s32 	%p13, %r668, 0;
	@%p13 bra 	$L__BB0_25;
	ld.global.u32 	%r669, [%rd7+180];
	xor.b32  	%r1140, %r1140, %r669;
	ld.global.u32 	%r670, [%rd7+184];
	xor.b32  	%r1139, %r1139, %r670;
	ld.global.u32 	%r671, [%rd7+188];
	xor.b32  	%r1138, %r1138, %r671;
	ld.global.u32 	%r672, [%rd7+192];
	xor.b32  	%r1137, %r1137, %r672;
	ld.global.u32 	%r673, [%rd7+196];
	xor.b32  	%r1136, %r1136, %r673;
$L__BB0_25:
	and.b32  	%r675, %r602, 1024;
	setp.eq.s32 	%p14, %r675, 0;
	@%p14 bra 	$L__BB0_27;
	ld.global.u32 	%r676, [%rd7+200];
	xor.b32  	%r1140, %r1140, %r676;
	ld.global.u32 	%r677, [%rd7+204];
	xor.b32  	%r1139, %r1139, %r677;
	ld.global.u32 	%r678, [%rd7+208];
	xor.b32  	%r1138, %r1138, %r678;
	ld.global.u32 	%r679, [%rd7+212];
	xor.b32  	%r1137, %r1137, %r679;
	ld.global.u32 	%r680, [%rd7+216];
	xor.b32  	%r1136, %r1136, %r680;
$L__BB0_27:
	and.b32  	%r682, %r602, 2048;
	setp.eq.s32 	%p15, %r682, 0;
	@%p15 bra 	$L__BB0_29;
	ld.global.u32 	%r683, [%rd7+220];
	xor.b32  	%r1140, %r1140, %r683;
	ld.global.u32 	%r684, [%rd7+224];
	xor.b32  	%r1139, %r1139, %r684;
	ld.global.u32 	%r685, [%rd7+228];
	xor.b32  	%r1138, %r1138, %r685;
	ld.global.u32 	%r686, [%rd7+232];
	xor.b32  	%r1137, %r1137, %r686;
	ld.global.u32 	%r687, [%rd7+236];
	xor.b32  	%r1136, %r1136, %r687;
$L__BB0_29:
	and.b32  	%r689, %r602, 4096;
	setp.eq.s32 	%p16, %r689, 0;
	@%p16 bra 	$L__BB0_31;
	ld.global.u32 	%r690, [%rd7+240];
	xor.b32  	%r1140, %r1140, %r690;
	ld.global.u32 	%r691, [%rd7+244];
	xor.b32  	%r1139, %r1139, %r691;
	ld.global.u32 	%r692, [%rd7+248];
	xor.b32  	%r1138, %r1138, %r692;
	ld.global.u32 	%r693, [%rd7+252];
	xor.b32  	%r1137, %r1137, %r693;
	ld.global.u32 	%r694, [%rd7+256];
	xor.b32  	%r1136, %r1136, %r694;
$L__BB0_31:
	and.b32  	%r696, %r602, 8192;
	setp.eq.s32 	%p17, %r696, 0;
	@%p17 bra 	$L__BB0_33;
	ld.global.u32 	%r697, [%rd7+260];
	xor.b32  	%r1140, %r1140, %r697;
	ld.global.u32 	%r698, [%rd7+264];
	xor.b32  	%r1139, %r1139, %r698;
	ld.global.u32 	%r699, [%rd7+268];
	xor.b32  	%r1138, %r1138, %r699;
	ld.global.u32 	%r700, [%rd7+272];
	xor.b32  	%r1137, %r1137, %r700;
	ld.global.u32 	%r701, [%rd7+276];
	xor.b32  	%r1136, %r1136, %r701;
$L__BB0_33:
	and.b32  	%r703, %r602, 16384;
	setp.eq.s32 	%p18, %r703, 0;
	@%p18 bra 	$L__BB0_35;
	ld.global.u32 	%r704, [%rd7+280];
	xor.b32  	%r1140, %r1140, %r704;
	ld.global.u32 	%r705, [%rd7+284];
	xor.b32  	%r1139, %r1139, %r705;
	ld.global.u32 	%r706, [%rd7+288];
	xor.b32  	%r1138, %r1138, %r706;
	ld.global.u32 	%r707, [%rd7+292];
	xor.b32  	%r1137, %r1137, %r707;
	ld.global.u32 	%r708, [%rd7+296];
	xor.b32  	%r1136, %r1136, %r708;
$L__BB0_35:
	and.b32  	%r710, %r602, 32768;
	setp.eq.s32 	%p19, %r710, 0;
	@%p19 bra 	$L__BB0_37;
	ld.global.u32 	%r711, [%rd7+300];
	xor.b32  	%r1140, %r1140, %r711;
	ld.global.u32 	%r712, [%rd7+304];
	xor.b32  	%r1139, %r1139, %r712;
	ld.global.u32 	%r713, [%rd7+308];
	xor.b32  	%r1138, %r1138, %r713;
	ld.global.u32 	%r714, [%rd7+312];
	xor.b32  	%r1137, %r1137, %r714;
	ld.global.u32 	%r715, [%rd7+316];
	xor.b32  	%r1136, %r1136, %r715;
$L__BB0_37:
	add.s32 	%r1135, %r1135, 16;
	setp.ne.s32 	%p20, %r1135, 32;
	@%p20 bra 	$L__BB0_5;
	mad.lo.s32 	%r716, %r1129, -31, %r14;
	add.s32 	%r1129, %r716, 1;
	setp.ne.s32 	%p21, %r1129, 5;
	@%p21 bra 	$L__BB0_4;
	st.local.u32 	[%rd2+4], %r1140;
	st.local.v2.u32 	[%rd2+8], {%r1139, %r1138};
	st.local.v2.u32 	[%rd2+16], {%r1137, %r1136};
	setp.eq.s64 	%p22, %rd5, 1;
	@%p22 bra 	$L__BB0_114;
	mov.b32 	%r1136, 0;
	mov.u32 	%r1137, %r1136;
	mov.u32 	%r1138, %r1136;
	mov.u32 	%r1139, %r1136;
	mov.u32 	%r1140, %r1136;
	mov.u32 	%r1221, %r1136;
$L__BB0_41:
	mul.wide.u32 	%rd23, %r1221, 4;
	add.s64 	%rd24, %rd2, %rd23;
	ld.local.u32 	%r189, [%rd24+4];
	shl.b32 	%r190, %r1221, 5;
	mov.b32 	%r1227, 0;
$L__BB0_42:
	.pragma "nounroll";
	shr.u32 	%r719, %r189, %r1227;
	and.b32  	%r720, %r719, 1;
	setp.eq.b32 	%p23, %r720, 1;
	not.pred 	%p24, %p23;
	add.s32 	%r721, %r190, %r1227;
	mul.lo.s32 	%r722, %r721, 5;
	mul.wide.u32 	%rd25, %r722, 4;
	add.s64 	%rd8, %rd6, %rd25;
	@%p24 bra 	$L__BB0_44;
	ld.global.u32 	%r723, [%rd8];
	xor.b32  	%r1140, %r1140, %r723;
	ld.global.u32 	%r724, [%rd8+4];
	xor.b32  	%r1139, %r1139, %r724;
	ld.global.u32 	%r725, [%rd8+8];
	xor.b32  	%r1138, %r1138, %r725;
	ld.global.u32 	%r726, [%rd8+12];
	xor.b32  	%r1137, %r1137, %r726;
	ld.global.u32 	%r727, [%rd8+16];
	xor.b32  	%r1136, %r1136, %r727;
$L__BB0_44:
	and.b32  	%r729, %r719, 2;
	setp.eq.s32 	%p25, %r729, 0;
	@%p25 bra 	$L__BB0_46;
	ld.global.u32 	%r730, [%rd8+20];
	xor.b32  	%r1140, %r1140, %r730;
	ld.global.u32 	%r731, [%rd8+24];
	xor.b32  	%r1139, %r1139, %r731;
	ld.global.u32 	%r732, [%rd8+28];
	xor.b32  	%r1138, %r1138, %r732;
	ld.global.u32 	%r733, [%rd8+32];
	xor.b32  	%r1137, %r1137, %r733;
	ld.global.u32 	%r734, [%rd8+36];
	xor.b32  	%r1136, %r1136, %r734;
$L__BB0_46:
	and.b32  	%r736, %r719, 4;
	setp.eq.s32 	%p26, %r736, 0;
	@%p26 bra 	$L__BB0_48;
	ld.global.u32 	%r737, [%rd8+40];
	xor.b32  	%r1140, %r1140, %r737;
	ld.global.u32 	%r738, [%rd8+44];
	xor.b32  	%r1139, %r1139, %r738;
	ld.global.u32 	%r739, [%rd8+48];
	xor.b32  	%r1138, %r1138, %r739;
	ld.global.u32 	%r740, [%rd8+52];
	xor.b32  	%r1137, %r1137, %r740;
	ld.global.u32 	%r741, [%rd8+56];
	xor.b32  	%r1136, %r1136, %r741;
$L__BB0_48:
	and.b32  	%r743, %r719, 8;
	setp.eq.s32 	%p27, %r743, 0;
	@%p27 bra 	$L__BB0_50;
	ld.global.u32 	%r744, [%rd8+60];
	xor.b32  	%r1140, %r1140, %r744;
	ld.global.u32 	%r745, [%rd8+64];
	xor.b32  	%r1139, %r1139, %r745;
	ld.global.u32 	%r746, [%rd8+68];
	xor.b32  	%r1138, %r1138, %r746;
	ld.global.u32 	%r747, [%rd8+72];
	xor.b32  	%r1137, %r1137, %r747;
	ld.global.u32 	%r748, [%rd8+76];
	xor.b32  	%r1136, %r1136, %r748;
$L__BB0_50:
	and.b32  	%r750, %r719, 16;
	setp.eq.s32 	%p28, %r750, 0;
	@%p28 bra 	$L__BB0_52;
	ld.global.u32 	%r751, [%rd8+80];
	xor.b32  	%r1140, %r1140, %r751;
	ld.global.u32 	%r752, [%rd8+84];
	xor.b32  	%r1139, %r1139, %r752;
	ld.global.u32 	%r753, [%rd8+88];
	xor.b32  	%r1138, %r1138, %r753;
	ld.global.u32 	%r754, [%rd8+92];
	xor.b32  	%r1137, %r1137, %r754;
	ld.global.u32 	%r755, [%rd8+96];
	xor.b32  	%r1136, %r1136, %r755;
$L__BB0_52:
	and.b32  	%r757, %r719, 32;
	setp.eq.s32 	%p29, %r757, 0;
	@%p29 bra 	$L__BB0_54;
	ld.global.u32 	%r758, [%rd8+100];
	xor.b32  	%r1140, %r1140, %r758;
	ld.global.u32 	%r759, [%rd8+104];
	xor.b32  	%r1139, %r1139, %r759;
	ld.global.u32 	%r760, [%rd8+108];
	xor.b32  	%r1138, %r1138, %r760;
	ld.global.u32 	%r761, [%rd8+112];
	xor.b32  	%r1137, %r1137, %r761;
	ld.global.u32 	%r762, [%rd8+116];
	xor.b32  	%r1136, %r1136, %r762;
$L__BB0_54:
	and.b32  	%r764, %r719, 64;
	setp.eq.s32 	%p30, %r764, 0;
	@%p30 bra 	$L__BB0_56;
	ld.global.u32 	%r765, [%rd8+120];
	xor.b32  	%r1140, %r1140, %r765;
	ld.global.u32 	%r766, [%rd8+124];
	xor.b32  	%r1139, %r1139, %r766;
	ld.global.u32 	%r767, [%rd8+128];
	xor.b32  	%r1138, %r1138, %r767;
	ld.global.u32 	%r768, [%rd8+132];
	xor.b32  	%r1137, %r1137, %r768;
	ld.global.u32 	%r769, [%rd8+136];
	xor.b32  	%r1136, %r1136, %r769;
$L__BB0_56:
	and.b32  	%r771, %r719, 128;
	setp.eq.s32 	%p31, %r771, 0;
	@%p31 bra 	$L__BB0_58;
	ld.global.u32 	%r772, [%rd8+140];
	xor.b32  	%r1140, %r1140, %r772;
	ld.global.u32 	%r773, [%rd8+144];
	xor.b32  	%r1139, %r1139, %r773;
	ld.global.u32 	%r774, [%rd8+148];
	xor.b32  	%r1138, %r1138, %r774;
	ld.global.u32 	%r775, [%rd8+152];
	xor.b32  	%r1137, %r1137, %r775;
	ld.global.u32 	%r776, [%rd8+156];
	xor.b32  	%r1136, %r1136, %r776;
$L__BB0_58:
	and.b32  	%r778, %r719, 256;
	setp.eq.s32 	%p32, %r778, 0;
	@%p32 bra 	$L__BB0_60;
	ld.global.u32 	%r779, [%rd8+160];
	xor.b32  	%r1140, %r1140, %r779;
	ld.global.u32 	%r780, [%rd8+164];
	xor.b32  	%r1139, %r1139, %r780;
	ld.global.u32 	%r781, [%rd8+168];
	xor.b32  	%r1138, %r1138, %r781;
	ld.global.u32 	%r782, [%rd8+172];
	xor.b32  	%r1137, %r1137, %r782;
	ld.global.u32 	%r783, [%rd8+176];
	xor.b32  	%r1136, %r1136, %r783;
$L__BB0_60:
	and.b32  	%r785, %r719, 512;
	setp.eq.s32 	%p33, %r785, 0;
	@%p33 bra 	$L__BB0_62;
	ld.global.u32 	%r786, [%rd8+180];
	xor.b32  	%r1140, %r1140, %r786;
	ld.global.u32 	%r787, [%rd8+184];
	xor.b32  	%r1139, %r1139, %r787;
	ld.global.u32 	%r788, [%rd8+188];
	xor.b32  	%r1138, %r1138, %r788;
	ld.global.u32 	%r789, [%rd8+192];
	xor.b32  	%r1137, %r1137, %r789;
	ld.global.u32 	%r790, [%rd8+196];
	xor.b32  	%r1136, %r1136, %r790;
$L__BB0_62:
	and.b32  	%r792, %r719, 1024;
	setp.eq.s32 	%p34, %r792, 0;
	@%p34 bra 	$L__BB0_64;
	ld.global.u32 	%r793, [%rd8+200];
	xor.b32  	%r1140, %r1140, %r793;
	ld.global.u32 	%r794, [%rd8+204];
	xor.b32  	%r1139, %r1139, %r794;
	ld.global.u32 	%r795, [%rd8+208];
	xor.b32  	%r1138, %r1138, %r795;
	ld.global.u32 	%r796, [%rd8+212];
	xor.b32  	%r1137, %r1137, %r796;
	ld.global.u32 	%r797, [%rd8+216];
	xor.b32  	%r1136, %r1136, %r797;
$L__BB0_64:
	and.b32  	%r799, %r719, 2048;
	setp.eq.s32 	%p35, %r799, 0;
	@%p35 bra 	$L__BB0_66;
	ld.global.u32 	%r800, [%rd8+220];
	xor.b32  	%r1140, %r1140, %r800;
	ld.global.u32 	%r801, [%rd8+224];
	xor.b32  	%r1139, %r1139, %r801;
	ld.global.u32 	%r802, [%rd8+228];
	xor.b32  	%r1138, %r1138, %r802;
	ld.global.u32 	%r803, [%rd8+232];
	xor.b32  	%r1137, %r1137, %r803;
	ld.global.u32 	%r804, [%rd8+236];
	xor.b32  	%r1136, %r1136, %r804;
$L__BB0_66:
	and.b32  	%r806, %r719, 4096;
	setp.eq.s32 	%p36, %r806, 0;
	@%p36 bra 	$L__BB0_68;
	ld.global.u32 	%r807, [%rd8+240];
	xor.b32  	%r1140, %r1140, %r807;
	ld.global.u32 	%r808, [%rd8+244];
	xor.b32  	%r1139, %r1139, %r808;
	ld.global.u32 	%r809, [%rd8+248];
	xor.b32  	%r1138, %r1138, %r809;
	ld.global.u32 	%r810, [%rd8+252];
	xor.b32  	%r1137, %r1137, %r810;
	ld.global.u32 	%r811, [%rd8+256];
	xor.b32  	%r1136, %r1136, %r811;
$L__BB0_68:
	and.b32  	%r813, %r719, 8192;
	setp.eq.s32 	%p37, %r813, 0;
	@%p37 bra 	$L__BB0_70;
	ld.global.u32 	%r814, [%rd8+260];
	xor.b32  	%r1140, %r1140, %r814;
	ld.global.u32 	%r815, [%rd8+264];
	xor.b32  	%r1139, %r1139, %r815;
	ld.global.u32 	%r816, [%rd8+268];
	xor.b32  	%r1138, %r1138, %r816;
	ld.global.u32 	%r817, [%rd8+272];
	xor.b32  	%r1137, %r1137, %r817;
	ld.global.u32 	%r818, [%rd8+276];
	xor.b32  	%r1136, %r1136, %r818;
$L__BB0_70:
	and.b32  	%r820, %r719, 16384;
	setp.eq.s32 	%p38, %r820, 0;
	@%p38 bra 	$L__BB0_72;
	ld.global.u32 	%r821, [%rd8+280];
	xor.b32  	%r1140, %r1140, %r821;
	ld.global.u32 	%r822, [%rd8+284];
	xor.b32  	%r1139, %r1139, %r822;
	ld.global.u32 	%r823, [%rd8+288];
	xor.b32  	%r1138, %r1138, %r823;
	ld.global.u32 	%r824, [%rd8+292];
	xor.b32  	%r1137, %r1137, %r824;
	ld.global.u32 	%r825, [%rd8+296];
	xor.b32  	%r1136, %r1136, %r825;
$L__BB0_72:
	and.b32  	%r827, %r719, 32768;
	setp.eq.s32 	%p39, %r827, 0;
	@%p39 bra 	$L__BB0_74;
	ld.global.u32 	%r828, [%rd8+300];
	xor.b32  	%r1140, %r1140, %r828;
	ld.global.u32 	%r829, [%rd8+304];
	xor.b32  	%r1139, %r1139, %r829;
	ld.global.u32 	%r830, [%rd8+308];
	xor.b32  	%r1138, %r1138, %r830;
	ld.global.u32 	%r831, [%rd8+312];
	xor.b32  	%r1137, %r1137, %r831;
	ld.global.u32 	%r832, [%rd8+316];
	xor.b32  	%r1136, %r1136, %r832;
$L__BB0_74:
	add.s32 	%r1227, %r1227, 16;
	setp.ne.s32 	%p40, %r1227, 32;
	@%p40 bra 	$L__BB0_42;
	mad.lo.s32 	%r833, %r1221, -31, %r190;
	add.s32 	%r1221, %r833, 1;
	setp.ne.s32 	%p41, %r1221, 5;
	@%p41 bra 	$L__BB0_41;
	st.local.u32 	[%rd2+4], %r1140;
	st.local.v2.u32 	[%rd2+8], {%r1139, %r1138};
	st.local.v2.u32 	[%rd2+16], {%r1137, %r1136};
	setp.ne.s64 	%p42, %rd5, 3;
	@%p42 bra 	$L__BB0_114;
	mov.b32 	%r1136, 0;
	mov.u32 	%r1137, %r1136;
	mov.u32 	%r1138, %r1136;
	mov.u32 	%r1139, %r1136;
	mov.u32 	%r1140, %r1136;
	mov.u32 	%r1313, %r1136;
$L__BB0_78:
	mul.wide.u32 	%rd26, %r1313, 4;
	add.s64 	%rd27, %rd2, %rd26;
	ld.local.u32 	%r365, [%rd27+4];
	shl.b32 	%r366, %r1313, 5;
	mov.b32 	%r1319, 0;
$L__BB0_79:
	.pragma "nounroll";
	shr.u32 	%r836, %r365, %r1319;
	and.b32  	%r837, %r836, 1;
	setp.eq.b32 	%p43, %r837, 1;
	not.pred 	%p44, %p43;
	add.s32 	%r838, %r366, %r1319;
	mul.lo.s32 	%r839, %r838, 5;
	mul.wide.u32 	%rd28, %r839, 4;
	add.s64 	%rd9, %rd6, %rd28;
	@%p44 bra 	$L__BB0_81;
	ld.global.u32 	%r840, [%rd9];
	xor.b32  	%r1140, %r1140, %r840;
	ld.global.u32 	%r841, [%rd9+4];
	xor.b32  	%r1139, %r1139, %r841;
	ld.global.u32 	%r842, [%rd9+8];
	xor.b32  	%r1138, %r1138, %r842;
	ld.global.u32 	%r843, [%rd9+12];
	xor.b32  	%r1137, %r1137, %r843;
	ld.global.u32 	%r844, [%rd9+16];
	xor.b32  	%r1136, %r1136, %r844;
$L__BB0_81:
	and.b32  	%r846, %r836, 2;
	setp.eq.s32 	%p45, %r846, 0;
	@%p45 bra 	$L__BB0_83;
	ld.global.u32 	%r847, [%rd9+20];
	xor.b32  	%r1140, %r1140, %r847;
	ld.global.u32 	%r848, [%rd9+24];
	xor.b32  	%r1139, %r1139, %r848;
	ld.global.u32 	%r849, [%rd9+28];
	xor.b32  	%r1138, %r1138, %r849;
	ld.global.u32 	%r850, [%rd9+32];
	xor.b32  	%r1137, %r1137, %r850;
	ld.global.u32 	%r851, [%rd9+36];
	xor.b32  	%r1136, %r1136, %r851;
$L__BB0_83:
	and.b32  	%r853, %r836, 4;
	setp.eq.s32 	%p46, %r853, 0;
	@%p46 bra 	$L__BB0_85;
	ld.global.u32 	%r854, [%rd9+40];
	xor.b32  	%r1140, %r1140, %r854;
	ld.global.u32 	%r855, [%rd9+44];
	xor.b32  	%r1139, %r1139, %r855;
	ld.global.u32 	%r856, [%rd9+48];
	xor.b32  	%r1138, %r1138, %r856;
	ld.global.u32 	%r857, [%rd9+52];
	xor.b32  	%r1137, %r1137, %r857;
	ld.global.u32 	%r858, [%rd9+56];
	xor.b32  	%r1136, %r1136, %r858;
$L__BB0_85:
	and.b32  	%r860, %r836, 8;
	setp.eq.s32 	%p47, %r860, 0;
	@%p47 bra 	$L__BB0_87;
	ld.global.u32 	%r861, [%rd9+60];
	xor.b32  	%r1140, %r1140, %r861;
	ld.global.u32 	%r862, [%rd9+64];
	xor.b32  	%r1139, %r1139, %r862;
	ld.global.u32 	%r863, [%rd9+68];
	xor.b32  	%r1138, %r1138, %r863;
	ld.global.u32 	%r864, [%rd9+72];
	xor.b32  	%r1137, %r1137, %r864;
	ld.global.u32 	%r865, [%rd9+76];
	xor.b32  	%r1136, %r1136, %r865;
$L__BB0_87:
	and.b32  	%r867, %r836, 16;
	setp.eq.s32 	%p48, %r867, 0;
	@%p48 bra 	$L__BB0_89;
	ld.global.u32 	%r868, [%rd9+80];
	xor.b32  	%r1140, %r1140, %r868;
	ld.global.u32 	%r869, [%rd9+84];
	xor.b32  	%r1139, %r1139, %r869;
	ld.global.u32 	%r870, [%rd9+88];
	xor.b32  	%r1138, %r1138, %r870;
	ld.global.u32 	%r871, [%rd9+92];
	xor.b32  	%r1137, %r1137, %r871;
	ld.global.u32 	%r872, [%rd9+96];
	xor.b32  	%r1136, %r1136, %r872;
$L__BB0_89:
	and.b32  	%r874, %r836, 32;
	setp.eq.s32 	%p49, %r874, 0;
	@%p49 bra 	$L__BB0_91;
	ld.global.u32 	%r875, [%rd9+100];
	xor.b32  	%r1140, %r1140, %r875;
	ld.global.u32 	%r876, [%rd9+104];
	xor.b32  	%r1139, %r1139, %r876;
	ld.global.u32 	%r877, [%rd9+108];
	xor.b32  	%r1138, %r1138, %r877;
	ld.global.u32 	%r878, [%rd9+112];
	xor.b32  	%r1137, %r1137, %r878;
	ld.global.u32 	%r879, [%rd9+116];
	xor.b32  	%r1136, %r1136, %r879;
$L__BB0_91:
	and.b32  	%r881, %r836, 64;
	setp.eq.s32 	%p50, %r881, 0;
	@%p50 bra 	$L__BB0_93;
	ld.global.u32 	%r882, [%rd9+120];
	xor.b32  	%r1140, %r1140, %r882;
	ld.global.u32 	%r883, [%rd9+124];
	xor.b32  	%r1139, %r1139, %r883;
	ld.global.u32 	%r884, [%rd9+128];
	xor.b32  	%r1138, %r1138, %r884;
	ld.global.u32 	%r885, [%rd9+132];
	xor.b32  	%r1137, %r1137, %r885;
	ld.global.u32 	%r886, [%rd9+136];
	xor.b32  	%r1136, %r1136, %r886;
$L__BB0_93:
	and.b32  	%r888, %r836, 128;
	setp.eq.s32 	%p51, %r888, 0;
	@%p51 bra 	$L__BB0_95;
	ld.global.u32 	%r889, [%rd9+140];
	xor.b32  	%r1140, %r1140, %r889;
	ld.global.u32 	%r890, [%rd9+144];
	xor.b32  	%r1139, %r1139, %r890;
	ld.global.u32 	%r891, [%rd9+148];
	xor.b32  	%r1138, %r1138, %r891;
	ld.global.u32 	%r892, [%rd9+152];
	xor.b32  	%r1137, %r1137, %r892;
	ld.global.u32 	%r893, [%rd9+156];
	xor.b32  	%r1136, %r1136, %r893;
$L__BB0_95:
	and.b32  	%r895, %r836, 256;
	setp.eq.s32 	%p52, %r895, 0;
	@%p52 bra 	$L__BB0_97;
	ld.global.u32 	%r896, [%rd9+160];
	xor.b32  	%r1140, %r1140, %r896;
	ld.global.u32 	%r897, [%rd9+164];
	xor.b32  	%r1139, %r1139, %r897;
	ld.global.u32 	%r898, [%rd9+168];
	xor.b32  	%r1138, %r1138, %r898;
	ld.global.u32 	%r899, [%rd9+172];
	xor.b32  	%r1137, %r1137, %r899;
	ld.global.u32 	%r900, [%rd9+176];
	xor.b32  	%r1136, %r1136, %r900;
$L__BB0_97:
	and.b32  	%r902, %r836, 512;
	setp.eq.s32 	%p53, %r902, 0;
	@%p53 bra 	$L__BB0_99;
	ld.global.u32 	%r903, [%rd9+180];
	xor.b32  	%r1140, %r1140, %r903;
	ld.global.u32 	%r904, [%rd9+184];
	xor.b32  	%r1139, %r1139, %r904;
	ld.global.u32 	%r905, [%rd9+188];
	xor.b32  	%r1138, %r1138, %r905;
	ld.global.u32 	%r906, [%rd9+192];
	xor.b32  	%r1137, %r1137, %r906;
	ld.global.u32 	%r907, [%rd9+196];
	xor.b32  	%r1136, %r1136, %r907;
$L__BB0_99:
	and.b32  	%r909, %r836, 1024;
	setp.eq.s32 	%p54, %r909, 0;
	@%p54 bra 	$L__BB0_101;
	ld.global.u32 	%r910, [%rd9+200];
	xor.b32  	%r1140, %r1140, %r910;
	ld.global.u32 	%r911, [%rd9+204];
	xor.b32  	%r1139, %r1139, %r911;
	ld.global.u32 	%r912, [%rd9+208];
	xor.b32  	%r1138, %r1138, %r912;
	ld.global.u32 	%r913, [%rd9+212];
	xor.b32  	%r1137, %r1137, %r913;
	ld.global.u32 	%r914, [%rd9+216];
	xor.b32  	%r1136, %r1136, %r914;
$L__BB0_101:
	and.b32  	%r916, %r836, 2048;
	setp.eq.s32 	%p55, %r916, 0;
	@%p55 bra 	$L__BB0_103;
	ld.global.u32 	%r917, [%rd9+220];
	xor.b32  	%r1140, %r1140, %r917;
	ld.global.u32 	%r918, [%rd9+224];
	xor.b32  	%r1139, %r1139, %r918;
	ld.global.u32 	%r919, [%rd9+228];
	xor.b32  	%r1138, %r1138, %r919;
	ld.global.u32 	%r920, [%rd9+232];
	xor.b32  	%r1137, %r1137, %r920;
	ld.global.u32 	%r921, [%rd9+236];
	xor.b32  	%r1136, %r1136, %r921;
$L__BB0_103:
	and.b32  	%r923, %r836, 4096;
	setp.eq.s32 	%p56, %r923, 0;
	@%p56 bra 	$L__BB0_105;
	ld.global.u32 	%r924, [%rd9+240];
	xor.b32  	%r1140, %r1140, %r924;
	ld.global.u32 	%r925, [%rd9+244];
	xor.b32  	%r1139, %r1139, %r925;
	ld.global.u32 	%r926, [%rd9+248];
	xor.b32  	%r1138, %r1138, %r926;
	ld.global.u32 	%r927, [%rd9+252];
	xor.b32  	%r1137, %r1137, %r927;
	ld.global.u32 	%r928, [%rd9+256];
	xor.b32  	%r1136, %r1136, %r928;
$L__BB0_105:
	and.b32  	%r930, %r836, 8192;
	setp.eq.s32 	%p57, %r930, 0;
	@%p57 bra 	$L__BB0_107;
	ld.global.u32 	%r931, [%rd9+260];
	xor.b32  	%r1140, %r1140, %r931;
	ld.global.u32 	%r932, [%rd9+264];
	xor.b32  	%r1139, %r1139, %r932;
	ld.global.u32 	%r933, [%rd9+268];
	xor.b32  	%r1138, %r1138, %r933;
	ld.global.u32 	%r934, [%rd9+272];
	xor.b32  	%r1137, %r1137, %r934;
	ld.global.u32 	%r935, [%rd9+276];
	xor.b32  	%r1136, %r1136, %r935;
$L__BB0_107:
	and.b32  	%r937, %r836, 16384;
	setp.eq.s32 	%p58, %r937, 0;
	@%p58 bra 	$L__BB0_109;
	ld.global.u32 	%r938, [%rd9+280];
	xor.b32  	%r1140, %r1140, %r938;
	ld.global.u32 	%r939, [%rd9+284];
	xor.b32  	%r1139, %r1139, %r939;
	ld.global.u32 	%r940, [%rd9+288];
	xor.b32  	%r1138, %r1138, %r940;
	ld.global.u32 	%r941, [%rd9+292];
	xor.b32  	%r1137, %r1137, %r941;
	ld.global.u32 	%r942, [%rd9+296];
	xor.b32  	%r1136, %r1136, %r942;
$L__BB0_109:
	and.b32  	%r944, %r836, 32768;
	setp.eq.s32 	%p59, %r944, 0;
	@%p59 bra 	$L__BB0_111;
	ld.global.u32 	%r945, [%rd9+300];
	xor.b32  	%r1140, %r1140, %r945;
	ld.global.u32 	%r946, [%rd9+304];
	xor.b32  	%r1139, %r1139, %r946;
	ld.global.u32 	%r947, [%rd9+308];
	xor.b32  	%r1138, %r1138, %r947;
	ld.global.u32 	%r948, [%rd9+312];
	xor.b32  	%r1137, %r1137, %r948;
	ld.global.u32 	%r949, [%rd9+316];
	xor.b32  	%r1136, %r1136, %r949;
$L__BB0_111:
	add.s32 	%r1319, %r1319, 16;
	setp.ne.s32 	%p60, %r1319, 32;
	@%p60 bra 	$L__BB0_79;
	mad.lo.s32 	%r950, %r1313, -31, %r366;
	add.s32 	%r1313, %r950, 1;
	setp.ne.s32 	%p61, %r1313, 5;
	@%p61 bra 	$L__BB0_78;
	st.local.u32 	[%rd2+4], %r1140;
	st.local.v2.u32 	[%rd2+8], {%r1139, %r1138};
	st.local.v2.u32 	[%rd2+16], {%r1137, %r1136};
$L__BB0_114:
	shr.u64 	%rd242, %rd4, 2;
	add.s32 	%r1123, %r1123, 1;
	setp.gt.u64 	%p62, %rd4, 3;
	@%p62 bra 	$L__BB0_2;
$L__BB0_115:
	mov.b32 	%r952, 0;
	st.local.v2.u32 	[%rd2+24], {%r952, %r952};
	st.local.u32 	[%rd2+32], %r952;
	mov.b64 	%rd29, 0;
	st.local.u64 	[%rd2+40], %rd29;
	mov.b32 	%r953, 1127219200;
	mov.b32 	%r954, -2147483648;
	mov.b64 	%fd1, {%r954, %r953};
	mov.f64 	%fd286, 0d3FEEB851EB851EB8;
	mov.f64 	%fd278, 0d3FF0000000000000;
	mov.f64 	%fd275, 0d0000000000000000;
	mov.b32 	%r1410, -382103808;
	mov.f64 	%fd276, %fd275;
	mov.f64 	%fd277, %fd275;
	mov.f64 	%fd289, %fd275;
	mov.f64 	%fd285, %fd275;
$L__BB0_116:
	shr.u32 	%r956, %r1140, 2;
	xor.b32  	%r957, %r956, %r1140;
	shl.b32 	%r958, %r1136, 4;
	shl.b32 	%r959, %r957, 1;
	xor.b32  	%r960, %r959, %r958;
	xor.b32  	%r961, %r960, %r957;
	xor.b32  	%r552, %r961, %r1136;
	add.s32 	%r1426, %r1410, 362437;
	add.s32 	%r962, %r552, %r1426;
	cvt.rn.f32.u32 	%f1, %r962;
	fma.rn.f32 	%f2, %f1, 0f2F800000, 0f2F000000;
	mul.f32 	%f3, %f2, 0f4F000000;
	cvt.rzi.s32.f32 	%r963, %f3;
	cvt.rn.f64.s32 	%fd48, %r963;
	add.f64 	%fd49, %fd48, 0d3FF0000000000000;
	mul.f64 	%fd282, %fd49, 0d3E00000000000000;
	{
	.reg .b32 %temp; 
	mov.b64 	{%temp, %r1416}, %fd282;
	}
	{
	.reg .b32 %temp; 
	mov.b64 	{%r1417, %temp}, %fd282;
	}
	setp.gt.s32 	%p63, %r1416, 1048575;
	mov.b32 	%r1418, -1023;
	@%p63 bra 	$L__BB0_118;
	mul.f64 	%fd282, %fd282, 0d4350000000000000;
	{
	.reg .b32 %temp; 
	mov.b64 	{%temp, %r1416}, %fd282;
	}
	{
	.reg .b32 %temp; 
	mov.b64 	{%r1417, %temp}, %fd282;
	}
	mov.b32 	%r1418, -1077;
$L__BB0_118:
	add.s32 	%r965, %r1416, -1;
	setp.gt.u32 	%p64, %r965, 2146435070;
	@%p64 bra 	$L__BB0_122;
	shr.u32 	%r968, %r1416, 20;
	add.s32 	%r1419, %r1418, %r968;
	and.b32  	%r969, %r1416, 1048575;
	or.b32  	%r970, %r969, 1072693248;
	mov.b64 	%fd283, {%r1417, %r970};
	setp.lt.u32 	%p66, %r970, 1073127583;
	@%p66 bra 	$L__BB0_121;
	{
	.reg .b32 %temp; 
	mov.b64 	{%r971, %temp}, %fd283;
	}
	{
	.reg .b32 %temp; 
	mov.b64 	{%temp, %r972}, %fd283;
	}
	add.s32 	%r973, %r972, -1048576;
	mov.b64 	%fd283, {%r971, %r973};
	add.s32 	%r1419, %r1419, 1;
$L__BB0_121:
	add.f64 	%fd51, %fd283, 0dBFF0000000000000;
	add.f64 	%fd52, %fd283, 0d3FF0000000000000;
	rcp.approx.ftz.f64 	%fd53, %fd52;
	neg.f64 	%fd54, %fd52;
	fma.rn.f64 	%fd55, %fd54, %fd53, 0d3FF0000000000000;
	fma.rn.f64 	%fd56, %fd55, %fd55, %fd55;
	fma.rn.f64 	%fd57, %fd56, %fd53, %fd53;
	mul.f64 	%fd58, %fd51, %fd57;
	fma.rn.f64 	%fd59, %fd51, %fd57, %fd58;
	mul.f64 	%fd60, %fd59, %fd59;
	fma.rn.f64 	%fd61, %fd60, 0d3EB1380B3AE80F1E, 0d3ED0EE258B7A8B04;
	fma.rn.f64 	%fd62, %fd61, %fd60, 0d3EF3B2669F02676F;
	fma.rn.f64 	%fd63, %fd62, %fd60, 0d3F1745CBA9AB0956;
	fma.rn.f64 	%fd64, %fd63, %fd60, 0d3F3C71C72D1B5154;
	fma.rn.f64 	%fd65, %fd64, %fd60, 0d3F624924923BE72D;
	fma.rn.f64 	%fd66, %fd65, %fd60, 0d3F8999999999A3C4;
	fma.rn.f64 	%fd67, %fd66, %fd60, 0d3FB5555555555554;
	sub.f64 	%fd68, %fd51, %fd59;
	add.f64 	%fd69, %fd68, %fd68;
	neg.f64 	%fd70, %fd59;
	fma.rn.f64 	%fd71, %fd70, %fd51, %fd69;
	mul.f64 	%fd72, %fd57, %fd71;
	mul.f64 	%fd73, %fd60, %fd67;
	fma.rn.f64 	%fd74, %fd73, %fd59, %fd72;
	xor.b32  	%r974, %r1419, -2147483648;
	mov.b32 	%r975, 1127219200;
	mov.b64 	%fd75, {%r974, %r975};
	sub.f64 	%fd76, %fd75, %fd1;
	fma.rn.f64 	%fd77, %fd76, 0d3FE62E42FEFA39EF, %fd59;
	fma.rn.f64 	%fd78, %fd76, 0dBFE62E42FEFA39EF, %fd77;
	sub.f64 	%fd79, %fd78, %fd59;
	sub.f64 	%fd80, %fd74, %fd79;
	fma.rn.f64 	%fd81, %fd76, 0d3C7ABC9E3B39803F, %fd80;
	add.f64 	%fd284, %fd77, %fd81;
	bra.uni 	$L__BB0_123;
$L__BB0_122:
	fma.rn.f64 	%fd50, %fd282, 0d7FF0000000000000, 0d7FF0000000000000;
	{
	.reg .b32 %temp; 
	mov.b64 	{%temp, %r966}, %fd282;
	}
	and.b32  	%r967, %r966, 2147483647;
	setp.eq.s32 	%p65, %r967, 0;
	selp.f64 	%fd284, 0dFFF0000000000000, %fd50, %p65;
$L__BB0_123:
	mul.f64 	%fd82, %fd278, %fd284;
	sub.f64 	%fd275, %fd275, %fd82;
	setp.gtu.f64 	%p67, %fd275, 0d0000000000000000;
	mov.f64 	%fd287, %fd278;
	@%p67 bra 	$L__BB0_126;
	neg.f64 	%fd287, %fd278;
	neg.f64 	%fd275, %fd275;
	setp.geu.f64 	%p68, %fd278, 0dBFE7D9F4CF754635;
	@%p68 bra 	$L__BB0_126;
	mul.f64 	%fd83, %fd278, %fd278;
	mov.f64 	%fd84, 0d3FF0000000000000;
	sub.f64 	%fd85, %fd84, %fd83;
	fma.rn.f64 	%fd86, %fd85, 0dC002000000000000, 0d3FF0000000000000;
	sqrt.rn.f64 	%fd87, %fd86;
	mul.f64 	%fd88, %fd278, 0dBFF8000000000000;
	sub.f64 	%fd89, %fd87, %fd88;
	add.f64 	%fd90, %fd88, %fd87;
	div.rn.f64 	%fd91, %fd89, %fd90;
	mul.f64 	%fd92, %fd87, 0d3FF8000000000000;
	sub.f64 	%fd93, %fd287, %fd92;
	sub.f64 	%fd94, %fd92, %fd278;
	div.rn.f64 	%fd95, %fd93, %fd94;
	mul.f64 	%fd96, %fd95, %fd95;
	fma.rn.f64 	%fd97, %fd91, %fd91, %fd96;
	fma.rn.f64 	%fd98, %fd97, 0dBFE0000000000000, 0d3FF0000000000000;
	mul.f64 	%fd99, %fd286, %fd98;
	add.f64 	%fd285, %fd285, %fd99;
	sub.f64 	%fd286, %fd286, %fd99;
$L__BB0_126:
	mul.f64 	%fd100, %fd275, 0d4014000000000000;
	cvt.rzi.s32.f64 	%r976, %fd100;
	min.s32 	%r977, %r976, 100;
	mul.wide.s32 	%rd30, %r977, 8;
	add.s64 	%rd31, %rd1, %rd30;
	ld.local.f64 	%fd101, [%rd31];
	fma.rn.f64 	%fd102, %fd286, 0d3FA99999999999A0, %fd101;
	st.local.f64 	[%rd31], %fd102;
	mul.f64 	%fd286, %fd286, 0d3FEE666666666666;
	setp.geu.f64 	%p69, %fd286, 0d3F50624DD2F1A9FC;
	mov.u32 	%r1421, %r552;
	mov.u32 	%r1422, %r1136;
	mov.u32 	%r1423, %r1137;
	mov.u32 	%r1430, %r1138;
	@%p69 bra 	$L__BB0_128;
	sub.f64 	%fd103, %fd289, %fd286;
	shr.u32 	%r978, %r1139, 2;
	xor.b32  	%r979, %r978, %r1139;
	shl.b32 	%r980, %r552, 4;
	shl.b32 	%r981, %r979, 1;
	xor.b32  	%r982, %r981, %r980;
	xor.b32  	%r983, %r982, %r979;
	xor.b32  	%r1421, %r983, %r552;
	add.s32 	%r1426, %r1410, 724874;
	add.s32 	%r984, %r1421, %r1426;
	cvt.rn.f32.u32 	%f4, %r984;
	fma.rn.f32 	%f5, %f4, 0f2F800000, 0f2F000000;
	mul.f32 	%f6, %f5, 0f4F000000;
	cvt.rzi.s32.f32 	%r985, %f6;
	setp.gt.s32 	%p70, %r985, 214748364;
	div.rn.f64 	%fd104, %fd286, 0d3FB999999999999A;
	selp.f64 	%fd286, 0d0000000000000000, %fd104, %p70;
	add.f64 	%fd289, %fd103, %fd286;
	mov.u32 	%r1422, %r552;
	mov.u32 	%r1423, %r1136;
	mov.u32 	%r1430, %r1137;
	mov.u32 	%r1139, %r1138;
$L__BB0_128:
	mov.u32 	%r1431, %r1139;
	mov.u32 	%r1137, %r1421;
	mov.u32 	%r1138, %r1422;
	mov.u32 	%r1139, %r1423;
$L__BB0_129:
	mov.u32 	%r575, %r1139;
	mov.u32 	%r1140, %r1138;
	mov.u32 	%r1139, %r1137;
	mov.u32 	%r572, %r1426;
	shr.u32 	%r986, %r1431, 2;
	xor.b32  	%r987, %r986, %r1431;
	shl.b32 	%r988, %r1139, 4;
	shl.b32 	%r989, %r987, 1;
	xor.b32  	%r990, %r989, %r988;
	xor.b32  	%r991, %r990, %r987;
	xor.b32  	%r1138, %r991, %r1139;
	add.s32 	%r992, %r572, %r1138;
	add.s32 	%r993, %r992, 362437;
	cvt.rn.f32.u32 	%f7, %r993;
	fma.rn.f32 	%f8, %f7, 0f2F800000, 0f2F000000;
	mul.f32 	%f9, %f8, 0f4F000000;
	cvt.rzi.s32.f32 	%r994, %f9;
	cvt.rn.f64.s32 	%fd105, %r994;
	add.f64 	%fd106, %fd105, %fd105;
	div.rn.f64 	%fd107, %fd106, 0d41DFFFFFFFC00000;
	add.f64 	%fd32, %fd107, 0dBFF0000000000000;
	shr.u32 	%r995, %r1430, 2;
	xor.b32  	%r996, %r995, %r1430;
	shl.b32 	%r997, %r1138, 4;
	shl.b32 	%r998, %r996, 1;
	xor.b32  	%r999, %r998, %r997;
	xor.b32  	%r1000, %r999, %r996;
	xor.b32  	%r1137, %r1000, %r1138;
	add.s32 	%r1426, %r572, 724874;
	add.s32 	%r1001, %r1137, %r1426;
	cvt.rn.f32.u32 	%f10, %r1001;
	fma.rn.f32 	%f11, %f10, 0f2F800000, 0f2F000000;
	mul.f32 	%f12, %f11, 0f4F000000;
	cvt.rzi.s32.f32 	%r1002, %f12;
	cvt.rn.f64.s32 	%fd108, %r1002;
	add.f64 	%fd109, %fd108, %fd108;
	div.rn.f64 	%fd110, %fd109, 0d41DFFFFFFFC00000;
	add.f64 	%fd33, %fd110, 0dBFF0000000000000;
	mul.f64 	%fd111, %fd33, %fd33;
	fma.rn.f64 	%fd34, %fd32, %fd32, %fd111;
	setp.le.f64 	%p71, %fd34, 0d3FF0000000000000;
	mov.u32 	%r1430, %r1140;
	mov.u32 	%r1431, %r575;
	@%p71 bra 	$L__BB0_129;
	shr.u32 	%r1003, %r575, 2;
	xor.b32  	%r1004, %r1003, %r575;
	shl.b32 	%r1005, %r1137, 4;
	shl.b32 	%r1006, %r1004, 1;
	xor.b32  	%r1007, %r1006, %r1005;
	xor.b32  	%r1008, %r1007, %r1004;
	xor.b32  	%r1136, %r1008, %r1137;
	add.s32 	%r1410, %r572, 1087311;
	add.s32 	%r1009, %r1136, %r1410;
	cvt.rn.f32.u32 	%f13, %r1009;
	fma.rn.f32 	%f14, %f13, 0f2F800000, 0f2F000000;
	mul.f32 	%f15, %f14, 0f4F000000;
	cvt.rzi.s32.f32 	%r1010, %f15;
	cvt.rn.f64.s32 	%fd112, %r1010;
	div.rn.f64 	%fd113, %fd112, 0d41DFFFFFFFC00000;
	add.f64 	%fd114, %fd113, 0d3FE0000000000000;
	mov.f64 	%fd115, 0d3FE8000000000000;
	div.rn.f64 	%fd116, %fd115, %fd114;
	mul.f64 	%fd117, %fd116, %fd116;
	mov.f64 	%fd118, 0d3FF4000000000000;
	sub.f64 	%fd119, %fd118, %fd117;
	mul.f64 	%fd120, %fd119, 0d3FE0000000000000;
	fma.rn.f64 	%fd35, %fd119, 0d3FE0000000000000, %fd120;
	abs.f64 	%fd121, %fd287;
	setp.geu.f64 	%p72, %fd121, 0d3FECCCCCCCCCCCCD;
	@%p72 bra 	$L__BB0_132;
	mul.f64 	%fd148, %fd35, %fd35;
	mov.f64 	%fd149, 0d3FF0000000000000;
	sub.f64 	%fd150, %fd149, %fd148;
	mul.f64 	%fd151, %fd287, %fd287;
	sub.f64 	%fd152, %fd149, %fd151;
	div.rn.f64 	%fd153, %fd150, %fd152;
	div.rn.f64 	%fd154, %fd153, %fd34;
	sqrt.rn.f64 	%fd155, %fd154;
	mul.f64 	%fd156, %fd276, %fd32;
	mul.f64 	%fd157, %fd287, %fd156;
	mul.f64 	%fd158, %fd277, %fd33;
	sub.f64 	%fd159, %fd157, %fd158;
	mul.f64 	%fd160, %fd159, %fd155;
	fma.rn.f64 	%fd36, %fd276, %fd35, %fd160;
	mul.f64 	%fd161, %fd277, %fd32;
	mul.f64 	%fd162, %fd276, %fd33;
	fma.rn.f64 	%fd163, %fd287, %fd161, %fd162;
	mul.f64 	%fd164, %fd163, %fd155;
	fma.rn.f64 	%fd277, %fd277, %fd35, %fd164;
	mul.f64 	%fd165, %fd287, %fd35;
	mul.f64 	%fd166, %fd152, %fd150;
	div.rn.f64 	%fd167, %fd166, %fd34;
	sqrt.rn.f64 	%fd168, %fd167;
	mul.f64 	%fd169, %fd32, %fd168;
	sub.f64 	%fd278, %fd165, %fd169;
	mov.f64 	%fd276, %fd36;
	bra.uni 	$L__BB0_133;
$L__BB0_132:
	mul.f64 	%fd122, %fd35, %fd35;
	mov.f64 	%fd123, 0d3FF0000000000000;
	sub.f64 	%fd124, %fd123, %fd122;
	mul.f64 	%fd125, %fd277, %fd277;
	sub.f64 	%fd126, %fd123, %fd125;
	div.rn.f64 	%fd127, %fd124, %fd126;
	div.rn.f64 	%fd128, %fd127, %fd34;
	sqrt.rn.f64 	%fd129, %fd128;
	mul.f64 	%fd130, %fd276, %fd32;
	mul.f64 	%fd131, %fd287, %fd33;
	fma.rn.f64 	%fd132, %fd277, %fd130, %fd131;
	mul.f64 	%fd133, %fd132, %fd129;
	fma.rn.f64 	%fd39, %fd276, %fd35, %fd133;
	sub.f64 	%fd134, %fd123, %fd277;
	div.rn.f64 	%fd135, %fd124, %fd134;
	div.rn.f64 	%fd136, %fd135, %fd34;
	sqrt.rn.f64 	%fd137, %fd136;
	mul.f64 	%fd138, %fd277, %fd32;
	mul.f64 	%fd139, %fd287, %fd138;
	mul.f64 	%fd140, %fd276, %fd33;
	sub.f64 	%fd141, %fd139, %fd140;
	mul.f64 	%fd142, %fd141, %fd137;
	fma.rn.f64 	%fd278, %fd287, %fd35, %fd142;
	mul.f64 	%fd143, %fd277, %fd35;
	mul.f64 	%fd144, %fd126, %fd124;
	div.rn.f64 	%fd145, %fd144, %fd34;
	sqrt.rn.f64 	%fd146, %fd145;
	mul.f64 	%fd147, %fd32, %fd146;
	sub.f64 	%fd277, %fd143, %fd147;
	mov.f64 	%fd276, %fd39;
$L__BB0_133:
	setp.gt.f64 	%p73, %fd286, 0d0000000000000000;
	@%p73 bra 	$L__BB0_116;
	ld.param.u32 	%r1116, [_Z16simulationKernelPdS_S_i_param_3];
	mov.u32 	%r1011, %ctaid.x;
	mov.u32 	%r1012, %ntid.x;
	mov.u32 	%r1013, %tid.x;
	mad.lo.s32 	%r1014, %r1011, %r1012, %r1013;
	cvt.u64.u32 	%rd11, %r1014;
	st.local.v2.u32 	[%rd2+8], {%r1139, %r1138};
	st.local.v2.u32 	[%rd2+16], {%r1137, %r1136};
	st.local.v2.u32 	[%rd2], {%r1410, %r1140};
	setp.ge.u32 	%p74, %r1014, %r1116;
	@%p74 bra 	$L__BB0_136;
	ld.param.u32 	%r1117, [_Z16simulationKernelPdS_S_i_param_3];
	ld.param.u64 	%rd241, [_Z16simulationKernelPdS_S_i_param_2];
	ld.param.u64 	%rd240, [_Z16simulationKernelPdS_S_i_param_1];
	ld.param.u64 	%rd239, [_Z16simulationKernelPdS_S_i_param_0];
	cvta.to.global.u64 	%rd32, %rd241;
	cvt.u32.u64 	%r1015, %rd11;
	cvta.to.global.u64 	%rd33, %rd239;
	shl.b64 	%rd34, %rd11, 3;
	add.s64 	%rd35, %rd33, %rd34;
	ld.global.f64 	%fd170, [%rd35];
	add.f64 	%fd171, %fd285, %fd170;
	st.global.f64 	[%rd35], %fd171;
	cvta.to.global.u64 	%rd36, %rd240;
	add.s64 	%rd37, %rd36, %rd34;
	ld.global.f64 	%fd172, [%rd37];
	add.f64 	%fd173, %fd289, %fd172;
	st.global.f64 	[%rd37], %fd173;
	ld.local.f64 	%fd174, [%rd1];
	add.s64 	%rd38, %rd32, %rd34;
	st.global.f64 	[%rd38], %fd174;
	ld.local.f64 	%fd175, [%rd1+8];
	add.s32 	%r1016, %r1117, %r1015;
	mul.wide.u32 	%rd39, %r1016, 8;
	add.s64 	%rd40, %rd32, %rd39;
	st.global.f64 	[%rd40], %fd175;
	ld.local.f64 	%fd176, [%rd1+16];
	add.s32 	%r1017, %r1016, %r1117;
	mul.wide.u32 	%rd41, %r1017, 8;
	add.s64 	%rd42, %rd32, %rd41;
	st.global.f64 	[%rd42], %fd176;
	ld.local.f64 	%fd177, [%rd1+24];
	add.s32 	%r1018, %r1017, %r1117;
	mul.wide.u32 	%rd43, %r1018, 8;
	add.s64 	%rd44, %rd32, %rd43;
	st.global.f64 	[%rd44], %fd177;
	ld.local.f64 	%fd178, [%rd1+32];
	add.s32 	%r1019, %r1018, %r1117;
	mul.wide.u32 	%rd45, %r1019, 8;
	add.s64 	%rd46, %rd32, %rd45;
	st.global.f64 	[%rd46], %fd178;
	ld.local.f64 	%fd179, [%rd1+40];
	add.s32 	%r1020, %r1019, %r1117;
	mul.wide.u32 	%rd47, %r1020, 8;
	add.s64 	%rd48, %rd32, %rd47;
	st.global.f64 	[%rd48], %fd179;
	ld.local.f64 	%fd180, [%rd1+48];
	add.s32 	%r1021, %r1020, %r1117;
	mul.wide.u32 	%rd49, %r1021, 8;
	add.s64 	%rd50, %rd32, %rd49;
	st.global.f64 	[%rd50], %fd180;
	ld.local.f64 	%fd181, [%rd1+56];
	add.s32 	%r1022, %r1021, %r1117;
	mul.wide.u32 	%rd51, %r1022, 8;
	add.s64 	%rd52, %rd32, %rd51;
	st.global.f64 	[%rd52], %fd181;
	ld.local.f64 	%fd182, [%rd1+64];
	add.s32 	%r1023, %r1022, %r1117;
	mul.wide.u32 	%rd53, %r1023, 8;
	add.s64 	%rd54, %rd32, %rd53;
	st.global.f64 	[%rd54], %fd182;
	ld.local.f64 	%fd183, [%rd1+72];
	add.s32 	%r1024, %r1023, %r1117;
	mul.wide.u32 	%rd55, %r1024, 8;
	add.s64 	%rd56, %rd32, %rd55;
	st.global.f64 	[%rd56], %fd183;
	ld.local.f64 	%fd184, [%rd1+80];
	add.s32 	%r1025, %r1024, %r1117;
	mul.wide.u32 	%rd57, %r1025, 8;
	add.s64 	%rd58, %rd32, %rd57;
	st.global.f64 	[%rd58], %fd184;
	ld.local.f64 	%fd185, [%rd1+88];
	add.s32 	%r1026, %r1025, %r1117;
	mul.wide.u32 	%rd59, %r1026, 8;
	add.s64 	%rd60, %rd32, %rd59;
	st.global.f64 	[%rd60], %fd185;
	ld.local.f64 	%fd186, [%rd1+96];
	add.s32 	%r1027, %r1026, %r1117;
	mul.wide.u32 	%rd61, %r1027, 8;
	add.s64 	%rd62, %rd32, %rd61;
	st.global.f64 	[%rd62], %fd186;
	ld.local.f64 	%fd187, [%rd1+104];
	add.s32 	%r1028, %r1027, %r1117;
	mul.wide.u32 	%rd63, %r1028, 8;
	add.s64 	%rd64, %rd32, %rd63;
	st.global.f64 	[%rd64], %fd187;
	ld.local.f64 	%fd188, [%rd1+112];
	add.s32 	%r1029, %r1028, %r1117;
	mul.wide.u32 	%rd65, %r1029, 8;
	add.s64 	%rd66, %rd32, %rd65;
	st.global.f64 	[%rd66], %fd188;
	ld.local.f64 	%fd189, [%rd1+120];
	add.s32 	%r1030, %r1029, %r1117;
	mul.wide.u32 	%rd67, %r1030, 8;
	add.s64 	%rd68, %rd32, %rd67;
	st.global.f64 	[%rd68], %fd189;
	ld.local.f64 	%fd190, [%rd1+128];
	add.s32 	%r1031, %r1030, %r1117;
	mul.wide.u32 	%rd69, %r1031, 8;
	add.s64 	%rd70, %rd32, %rd69;
	st.global.f64 	[%rd70], %fd190;
	ld.local.f64 	%fd191, [%rd1+136];
	add.s32 	%r1032, %r1031, %r1117;
	mul.wide.u32 	%rd71, %r1032, 8;
	add.s64 	%rd72, %rd32, %rd71;
	st.global.f64 	[%rd72], %fd191;
	ld.local.f64 	%fd192, [%rd1+144];
	add.s32 	%r1033, %r1032, %r1117;
	mul.wide.u32 	%rd73, %r1033, 8;
	add.s64 	%rd74, %rd32, %rd73;
	st.global.f64 	[%rd74], %fd192;
	ld.local.f64 	%fd193, [%rd1+152];
	add.s32 	%r1034, %r1033, %r1117;
	mul.wide.u32 	%rd75, %r1034, 8;
	add.s64 	%rd76, %rd32, %rd75;
	st.global.f64 	[%rd76], %fd193;
	ld.local.f64 	%fd194, [%rd1+160];
	add.s32 	%r1035, %r1034, %r1117;
	mul.wide.u32 	%rd77, %r1035, 8;
	add.s64 	%rd78, %rd32, %rd77;
	st.global.f64 	[%rd78], %fd194;
	ld.local.f64 	%fd195, [%rd1+168];
	add.s32 	%r1036, %r1035, %r1117;
	mul.wide.u32 	%rd79, %r1036, 8;
	add.s64 	%rd80, %rd32, %rd79;
	st.global.f64 	[%rd80], %fd195;
	ld.local.f64 	%fd196, [%rd1+176];
	add.s32 	%r1037, %r1036, %r1117;
	mul.wide.u32 	%rd81, %r1037, 8;
	add.s64 	%rd82, %rd32, %rd81;
	st.global.f64 	[%rd82], %fd196;
	ld.local.f64 	%fd197, [%rd1+184];
	add.s32 	%r1038, %r1037, %r1117;
	mul.wide.u32 	%rd83, %r1038, 8;
	add.s64 	%rd84, %rd32, %rd83;
	st.global.f64 	[%rd84], %fd197;
	ld.local.f64 	%fd198, [%rd1+192];
	add.s32 	%r1039, %r1038, %r1117;
	mul.wide.u32 	%rd85, %r1039, 8;
	add.s64 	%rd86, %rd32, %rd85;
	st.global.f64 	[%rd86], %fd198;
	ld.local.f64 	%fd199, [%rd1+200];
	add.s32 	%r1040, %r1039, %r1117;
	mul.wide.u32 	%rd87, %r1040, 8;
	add.s64 	%rd88, %rd32, %rd87;
	st.global.f64 	[%rd88], %fd199;
	ld.local.f64 	%fd200, [%rd1+208];
	add.s32 	%r1041, %r1040, %r1117;
	mul.wide.u32 	%rd89, %r1041, 8;
	add.s64 	%rd90, %rd32, %rd89;
	st.global.f64 	[%rd90], %fd200;
	ld.local.f64 	%fd201, [%rd1+216];
	add.s32 	%r1042, %r1041, %r1117;
	mul.wide.u32 	%rd91, %r1042, 8;
	add.s64 	%rd92, %rd32, %rd91;
	st.global.f64 	[%rd92], %fd201;
	ld.local.f64 	%fd202, [%rd1+224];
	add.s32 	%r1043, %r1042, %r1117;
	mul.wide.u32 	%rd93, %r1043, 8;
	add.s64 	%rd94, %rd32, %rd93;
	st.global.f64 	[%rd94], %fd202;
	ld.local.f64 	%fd203, [%rd1+232];
	add.s32 	%r1044, %r1043, %r1117;
	mul.wide.u32 	%rd95, %r1044, 8;
	add.s64 	%rd96, %rd32, %rd95;
	st.global.f64 	[%rd96], %fd203;
	ld.local.f64 	%fd204, [%rd1+240];
	add.s32 	%r1045, %r1044, %r1117;
	mul.wide.u32 	%rd97, %r1045, 8;
	add.s64 	%rd98, %rd32, %rd97;
	st.global.f64 	[%rd98], %fd204;
	ld.local.f64 	%fd205, [%rd1+248];
	add.s32 	%r1046, %r1045, %r1117;
	mul.wide.u32 	%rd99, %r1046, 8;
	add.s64 	%rd100, %rd32, %rd99;
	st.global.f64 	[%rd100], %fd205;
	ld.local.f64 	%fd206, [%rd1+256];
	add.s32 	%r1047, %r1046, %r1117;
	mul.wide.u32 	%rd101, %r1047, 8;
	add.s64 	%rd102, %rd32, %rd101;
	st.global.f64 	[%rd102], %fd206;
	ld.local.f64 	%fd207, [%rd1+264];
	add.s32 	%r1048, %r1047, %r1117;
	mul.wide.u32 	%rd103, %r1048, 8;
	add.s64 	%rd104, %rd32, %rd103;
	st.global.f64 	[%rd104], %fd207;
	ld.local.f64 	%fd208, [%rd1+272];
	add.s32 	%r1049, %r1048, %r1117;
	mul.wide.u32 	%rd105, %r1049, 8;
	add.s64 	%rd106, %rd32, %rd105;
	st.global.f64 	[%rd106], %fd208;
	ld.local.f64 	%fd209, [%rd1+280];
	add.s32 	%r1050, %r1049, %r1117;
	mul.wide.u32 	%rd107, %r1050, 8;
	add.s64 	%rd108, %rd32, %rd107;
	st.global.f64 	[%rd108], %fd209;
	ld.local.f64 	%fd210, [%rd1+288];
	add.s32 	%r1051, %r1050, %r1117;
	mul.wide.u32 	%rd109, %r1051, 8;
	add.s64 	%rd110, %rd32, %rd109;
	st.global.f64 	[%rd110], %fd210;
	ld.local.f64 	%fd211, [%rd1+296];
	add.s32 	%r1052, %r1051, %r1117;
	mul.wide.u32 	%rd111, %r1052, 8;
	add.s64 	%rd112, %rd32, %rd111;
	st.global.f64 	[%rd112], %fd211;
	ld.local.f64 	%fd212, [%rd1+304];
	add.s32 	%r1053, %r1052, %r1117;
	mul.wide.u32 	%rd113, %r1053, 8;
	add.s64 	%rd114, %rd32, %rd113;
	st.global.f64 	[%rd114], %fd212;
	ld.local.f64 	%fd213, [%rd1+312];
	add.s32 	%r1054, %r1053, %r1117;
	mul.wide.u32 	%rd115, %r1054, 8;
	add.s64 	%rd116, %rd32, %rd115;
	st.global.f64 	[%rd116], %fd213;
	ld.local.f64 	%fd214, [%rd1+320];
	add.s32 	%r1055, %r1054, %r1117;
	mul.wide.u32 	%rd117, %r1055, 8;
	add.s64 	%rd118, %rd32, %rd117;
	st.global.f64 	[%rd118], %fd214;
	ld.local.f64 	%fd215, [%rd1+328];
	add.s32 	%r1056, %r1055, %r1117;
	mul.wide.u32 	%rd119, %r1056, 8;
	add.s64 	%rd120, %rd32, %rd119;
	st.global.f64 	[%rd120], %fd215;
	ld.local.f64 	%fd216, [%rd1+336];
	add.s32 	%r1057, %r1056, %r1117;
	mul.wide.u32 	%rd121, %r1057, 8;
	add.s64 	%rd122, %rd32, %rd121;
	st.global.f64 	[%rd122], %fd216;
	ld.local.f64 	%fd217, [%rd1+344];
	add.s32 	%r1058, %r1057, %r1117;
	mul.wide.u32 	%rd123, %r1058, 8;
	add.s64 	%rd124, %rd32, %rd123;
	st.global.f64 	[%rd124], %fd217;
	ld.local.f64 	%fd218, [%rd1+352];
	add.s32 	%r1059, %r1058, %r1117;
	mul.wide.u32 	%rd125, %r1059, 8;
	add.s64 	%rd126, %rd32, %rd125;
	st.global.f64 	[%rd126], %fd218;
	ld.local.f64 	%fd219, [%rd1+360];
	add.s32 	%r1060, %r1059, %r1117;
	mul.wide.u32 	%rd127, %r1060, 8;
	add.s64 	%rd128, %rd32, %rd127;
	st.global.f64 	[%rd128], %fd219;
	ld.local.f64 	%fd220, [%rd1+368];
	add.s32 	%r1061, %r1060, %r1117;
	mul.wide.u32 	%rd129, %r1061, 8;
	add.s64 	%rd130, %rd32, %rd129;
	st.global.f64 	[%rd130], %fd220;
	ld.local.f64 	%fd221, [%rd1+376];
	add.s32 	%r1062, %r1061, %r1117;
	mul.wide.u32 	%rd131, %r1062, 8;
	add.s64 	%rd132, %rd32, %rd131;
	st.global.f64 	[%rd132], %fd221;
	ld.local.f64 	%fd222, [%rd1+384];
	add.s32 	%r1063, %r1062, %r1117;
	mul.wide.u32 	%rd133, %r1063, 8;
	add.s64 	%rd134, %rd32, %rd133;
	st.global.f64 	[%rd134], %fd222;
	ld.local.f64 	%fd223, [%rd1+392];
	add.s32 	%r1064, %r1063, %r1117;
	mul.wide.u32 	%rd135, %r1064, 8;
	add.s64 	%rd136, %rd32, %rd135;
	st.global.f64 	[%rd136], %fd223;
	ld.local.f64 	%fd224, [%rd1+400];
	add.s32 	%r1065, %r1064, %r1117;
	mul.wide.u32 	%rd137, %r1065, 8;
	add.s64 	%rd138, %rd32, %rd137;
	st.global.f64 	[%rd138], %fd224;
	ld.local.f64 	%fd225, [%rd1+408];
	add.s32 	%r1066, %r1065, %r1117;
	mul.wide.u32 	%rd139, %r1066, 8;
	add.s64 	%rd140, %rd32, %rd139;
	st.global.f64 	[%rd140], %fd225;
	ld.local.f64 	%fd226, [%rd1+416];
	add.s32 	%r1067, %r1066, %r1117;
	mul.wide.u32 	%rd141, %r1067, 8;
	add.s64 	%rd142, %rd32, %rd141;
	st.global.f64 	[%rd142], %fd226;
	ld.local.f64 	%fd227, [%rd1+424];
	add.s32 	%r1068, %r1067, %r1117;
	mul.wide.u32 	%rd143, %r1068, 8;
	add.s64 	%rd144, %rd32, %rd143;
	st.global.f64 	[%rd144], %fd227;
	ld.local.f64 	%fd228, [%rd1+432];
	add.s32 	%r1069, %r1068, %r1117;
	mul.wide.u32 	%rd145, %r1069, 8;
	add.s64 	%rd146, %rd32, %rd145;
	st.global.f64 	[%rd146], %fd228;
	ld.local.f64 	%fd229, [%rd1+440];
	add.s32 	%r1070, %r1069, %r1117;
	mul.wide.u32 	%rd147, %r1070, 8;
	add.s64 	%rd148, %rd32, %rd147;
	st.global.f64 	[%rd148], %fd229;
	ld.local.f64 	%fd230, [%rd1+448];
	add.s32 	%r1071, %r1070, %r1117;
	mul.wide.u32 	%rd149, %r1071, 8;
	add.s64 	%rd150, %rd32, %rd149;
	st.global.f64 	[%rd150], %fd230;
	ld.local.f64 	%fd231, [%rd1+456];
	add.s32 	%r1072, %r1071, %r1117;
	mul.wide.u32 	%rd151, %r1072, 8;
	add.s64 	%rd152, %rd32, %rd151;
	st.global.f64 	[%rd152], %fd231;
	ld.local.f64 	%fd232, [%rd1+464];
	add.s32 	%r1073, %r1072, %r1117;
	mul.wide.u32 	%rd153, %r1073, 8;
	add.s64 	%rd154, %rd32, %rd153;
	st.global.f64 	[%rd154], %fd232;
	ld.local.f64 	%fd233, [%rd1+472];
	add.s32 	%r1074, %r1073, %r1117;
	mul.wide.u32 	%rd155, %r1074, 8;
	add.s64 	%rd156, %rd32, %rd155;
	st.global.f64 	[%rd156], %fd233;
	ld.local.f64 	%fd234, [%rd1+480];
	add.s32 	%r1075, %r1074, %r1117;
	mul.wide.u32 	%rd157, %r1075, 8;
	add.s64 	%rd158, %rd32, %rd157;
	st.global.f64 	[%rd158], %fd234;
	ld.local.f64 	%fd235, [%rd1+488];
	add.s32 	%r1076, %r1075, %r1117;
	mul.wide.u32 	%rd159, %r1076, 8;
	add.s64 	%rd160, %rd32, %rd159;
	st.global.f64 	[%rd160], %fd235;
	ld.local.f64 	%fd236, [%rd1+496];
	add.s32 	%r1077, %r1076, %r1117;
	mul.wide.u32 	%rd161, %r1077, 8;
	add.s64 	%rd162, %rd32, %rd161;
	st.global.f64 	[%rd162], %fd236;
	ld.local.f64 	%fd237, [%rd1+504];
	add.s32 	%r1078, %r1077, %r1117;
	mul.wide.u32 	%rd163, %r1078, 8;
	add.s64 	%rd164, %rd32, %rd163;
	st.global.f64 	[%rd164], %fd237;
	ld.local.f64 	%fd238, [%rd1+512];
	add.s32 	%r1079, %r1078, %r1117;
	mul.wide.u32 	%rd165, %r1079, 8;
	add.s64 	%rd166, %rd32, %rd165;
	st.global.f64 	[%rd166], %fd238;
	ld.local.f64 	%fd239, [%rd1+520];
	add.s32 	%r1080, %r1079, %r1117;
	mul.wide.u32 	%rd167, %r1080, 8;
	add.s64 	%rd168, %rd32, %rd167;
	st.global.f64 	[%rd168], %fd239;
	ld.local.f64 	%fd240, [%rd1+528];
	add.s32 	%r1081, %r1080, %r1117;
	mul.wide.u32 	%rd169, %r1081, 8;
	add.s64 	%rd170, %rd32, %rd169;
	st.global.f64 	[%rd170], %fd240;
	ld.local.f64 	%fd241, [%rd1+536];
	add.s32 	%r1082, %r1081, %r1117;
	mul.wide.u32 	%rd171, %r1082, 8;
	add.s64 	%rd172, %rd32, %rd171;
	st.global.f64 	[%rd172], %fd241;
	ld.local.f64 	%fd242, [%rd1+544];
	add.s32 	%r1083, %r1082, %r1117;
	mul.wide.u32 	%rd173, %r1083, 8;
	add.s64 	%rd174, %rd32, %rd173;
	st.global.f64 	[%rd174], %fd242;
	ld.local.f64 	%fd243, [%rd1+552];
	add.s32 	%r1084, %r1083, %r1117;
	mul.wide.u32 	%rd175, %r1084, 8;
	add.s64 	%rd176, %rd32, %rd175;
	st.global.f64 	[%rd176], %fd243;
	ld.local.f64 	%fd244, [%rd1+560];
	add.s32 	%r1085, %r1084, %r1117;
	mul.wide.u32 	%rd177, %r1085, 8;
	add.s64 	%rd178, %rd32, %rd177;
	st.global.f64 	[%rd178], %fd244;
	ld.local.f64 	%fd245, [%rd1+568];
	add.s32 	%r1086, %r1085, %r1117;
	mul.wide.u32 	%rd179, %r1086, 8;
	add.s64 	%rd180, %rd32, %rd179;
	st.global.f64 	[%rd180], %fd245;
	ld.local.f64 	%fd246, [%rd1+576];
	add.s32 	%r1087, %r1086, %r1117;
	mul.wide.u32 	%rd181, %r1087, 8;
	add.s64 	%rd182, %rd32, %rd181;
	st.global.f64 	[%rd182], %fd246;
	ld.local.f64 	%fd247, [%rd1+584];
	add.s32 	%r1088, %r1087, %r1117;
	mul.wide.u32 	%rd183, %r1088, 8;
	add.s64 	%rd184, %rd32, %rd183;
	st.global.f64 	[%rd184], %fd247;
	ld.local.f64 	%fd248, [%rd1+592];
	add.s32 	%r1089, %r1088, %r1117;
	mul.wide.u32 	%rd185, %r1089, 8;
	add.s64 	%rd186, %rd32, %rd185;
	st.global.f64 	[%rd186], %fd248;
	ld.local.f64 	%fd249, [%rd1+600];
	add.s32 	%r1090, %r1089, %r1117;
	mul.wide.u32 	%rd187, %r1090, 8;
	add.s64 	%rd188, %rd32, %rd187;
	st.global.f64 	[%rd188], %fd249;
	ld.local.f64 	%fd250, [%rd1+608];
	add.s32 	%r1091, %r1090, %r1117;
	mul.wide.u32 	%rd189, %r1091, 8;
	add.s64 	%rd190, %rd32, %rd189;
	st.global.f64 	[%rd190], %fd250;
	ld.local.f64 	%fd251, [%rd1+616];
	add.s32 	%r1092, %r1091, %r1117;
	mul.wide.u32 	%rd191, %r1092, 8;
	add.s64 	%rd192, %rd32, %rd191;
	st.global.f64 	[%rd192], %fd251;
	ld.local.f64 	%fd252, [%rd1+624];
	add.s32 	%r1093, %r1092, %r1117;
	mul.wide.u32 	%rd193, %r1093, 8;
	add.s64 	%rd194, %rd32, %rd193;
	st.global.f64 	[%rd194], %fd252;
	ld.local.f64 	%fd253, [%rd1+632];
	add.s32 	%r1094, %r1093, %r1117;
	mul.wide.u32 	%rd195, %r1094, 8;
	add.s64 	%rd196, %rd32, %rd195;
	st.global.f64 	[%rd196], %fd253;
	ld.local.f64 	%fd254, [%rd1+640];
	add.s32 	%r1095, %r1094, %r1117;
	mul.wide.u32 	%rd197, %r1095, 8;
	add.s64 	%rd198, %rd32, %rd197;
	st.global.f64 	[%rd198], %fd254;
	ld.local.f64 	%fd255, [%rd1+648];
	add.s32 	%r1096, %r1095, %r1117;
	mul.wide.u32 	%rd199, %r1096, 8;
	add.s64 	%rd200, %rd32, %rd199;
	st.global.f64 	[%rd200], %fd255;
	ld.local.f64 	%fd256, [%rd1+656];
	add.s32 	%r1097, %r1096, %r1117;
	mul.wide.u32 	%rd201, %r1097, 8;
	add.s64 	%rd202, %rd32, %rd201;
	st.global.f64 	[%rd202], %fd256;
	ld.local.f64 	%fd257, [%rd1+664];
	add.s32 	%r1098, %r1097, %r1117;
	mul.wide.u32 	%rd203, %r1098, 8;
	add.s64 	%rd204, %rd32, %rd203;
	st.global.f64 	[%rd204], %fd257;
	ld.local.f64 	%fd258, [%rd1+672];
	add.s32 	%r1099, %r1098, %r1117;
	mul.wide.u32 	%rd205, %r1099, 8;
	add.s64 	%rd206, %rd32, %rd205;
	st.global.f64 	[%rd206], %fd258;
	ld.local.f64 	%fd259, [%rd1+680];
	add.s32 	%r1100, %r1099, %r1117;
	mul.wide.u32 	%rd207, %r1100, 8;
	add.s64 	%rd208, %rd32, %rd207;
	st.global.f64 	[%rd208], %fd259;
	ld.local.f64 	%fd260, [%rd1+688];
	add.s32 	%r1101, %r1100, %r1117;
	mul.wide.u32 	%rd209, %r1101, 8;
	add.s64 	%rd210, %rd32, %rd209;
	st.global.f64 	[%rd210], %fd260;
	ld.local.f64 	%fd261, [%rd1+696];
	add.s32 	%r1102, %r1101, %r1117;
	mul.wide.u32 	%rd211, %r1102, 8;
	add.s64 	%rd212, %rd32, %rd211;
	st.global.f64 	[%rd212], %fd261;
	ld.local.f64 	%fd262, [%rd1+704];
	add.s32 	%r1103, %r1102, %r1117;
	mul.wide.u32 	%rd213, %r1103, 8;
	add.s64 	%rd214, %rd32, %rd213;
	st.global.f64 	[%rd214], %fd262;
	ld.local.f64 	%fd263, [%rd1+712];
	add.s32 	%r1104, %r1103, %r1117;
	mul.wide.u32 	%rd215, %r1104, 8;
	add.s64 	%rd216, %rd32, %rd215;
	st.global.f64 	[%rd216], %fd263;
	ld.local.f64 	%fd264, [%rd1+720];
	add.s32 	%r1105, %r1104, %r1117;
	mul.wide.u32 	%rd217, %r1105, 8;
	add.s64 	%rd218, %rd32, %rd217;
	st.global.f64 	[%rd218], %fd264;
	ld.local.f64 	%fd265, [%rd1+728];
	add.s32 	%r1106, %r1105, %r1117;
	mul.wide.u32 	%rd219, %r1106, 8;
	add.s64 	%rd220, %rd32, %rd219;
	st.global.f64 	[%rd220], %fd265;
	ld.local.f64 	%fd266, [%rd1+736];
	add.s32 	%r1107, %r1106, %r1117;
	mul.wide.u32 	%rd221, %r1107, 8;
	add.s64 	%rd222, %rd32, %rd221;
	st.global.f64 	[%rd222], %fd266;
	ld.local.f64 	%fd267, [%rd1+744];
	add.s32 	%r1108, %r1107, %r1117;
	mul.wide.u32 	%rd223, %r1108, 8;
	add.s64 	%rd224, %rd32, %rd223;
	st.global.f64 	[%rd224], %fd267;
	ld.local.f64 	%fd268, [%rd1+752];
	add.s32 	%r1109, %r1108, %r1117;
	mul.wide.u32 	%rd225, %r1109, 8;
	add.s64 	%rd226, %rd32, %rd225;
	st.global.f64 	[%rd226], %fd268;
	ld.local.f64 	%fd269, [%rd1+760];
	add.s32 	%r1110, %r1109, %r1117;
	mul.wide.u32 	%rd227, %r1110, 8;
	add.s64 	%rd228, %rd32, %rd227;
	st.global.f64 	[%rd228], %fd269;
	ld.local.f64 	%fd270, [%rd1+768];
	add.s32 	%r1111, %r1110, %r1117;
	mul.wide.u32 	%rd229, %r1111, 8;
	add.s64 	%rd230, %rd32, %rd229;
	st.global.f64 	[%rd230], %fd270;
	ld.local.f64 	%fd271, [%rd1+776];
	add.s32 	%r1112, %r1111, %r1117;
	mul.wide.u32 	%rd231, %r1112, 8;
	add.s64 	%rd232, %rd32, %rd231;
	st.global.f64 	[%rd232], %fd271;
	ld.local.f64 	%fd272, [%rd1+784];
	add.s32 	%r1113, %r1112, %r1117;
	mul.wide.u32 	%rd233, %r1113, 8;
	add.s64 	%rd234, %rd32, %rd233;
	st.global.f64 	[%rd234], %fd272;
	ld.local.f64 	%fd273, [%rd1+792];
	add.s32 	%r1114, %r1113, %r1117;
	mul.wide.u32 	%rd235, %r1114, 8;
	add.s64 	%rd236, %rd32, %rd235;
	st.global.f64 	[%rd236], %fd273;
	ld.local.f64 	%fd274, [%rd1+800];
	add.s32 	%r1115, %r1114, %r1117;
	mul.wide.u32 	%rd237, %r1115, 8;
	add.s64 	%rd238, %rd32, %rd237;
	st.global.f64 	[%rd238], %fd274;
$L__BB0_136:
	ret;

}
	// .globl	_Z12reduceKernelPdi
.visible .entry _Z12reduceKernelPdi(
	.param .u64 .ptr .align 1 _Z12reduceKernelPdi_param_0,
	.param .u32 _Z12reduceKernelPdi_param_1
)
{
	.reg .pred 	%p<7>;
	.reg .b32 	%r<17>;
	.reg .b64 	%rd<9>;
	.reg .b64 	%fd<18>;

	ld.param.u64 	%rd2, [_Z12reduceKernelPdi_param_0];
	ld.param.u32 	%r9, [_Z12reduceKernelPdi_param_1];
	cvta.to.global.u64 	%rd1, %rd2;
	mov.u32 	%r1, %tid.x;
	mov.u32 	%r2, %ctaid.x;
	mov.u32 	%r16, %ntid.x;
	mul.lo.s32 	%r10, %r16, %r2;
	shl.b32 	%r11, %r10, 1;
	add.s32 	%r4, %r11, %r1;
	setp.ge.u32 	%p1, %r4, %r9;
	mov.f64 	%fd13, 0d0000000000000000;
	@%p1 bra 	$L__BB1_2;
	mul.wide.u32 	%rd3, %r4, 8;
	add.s64 	%rd4, %rd1, %rd3;
	ld.global.f64 	%fd13, [%rd4];
$L__BB1_2:
	add.s32 	%r5, %r4, %r16;
	setp.ge.u32 	%p2, %r5, %r9;
	mov.f64 	%fd14, 0d0000000000000000;
	@%p2 bra 	$L__BB1_4;
	mul.wide.u32 	%rd5, %r5, 8;
	add.s64 	%rd6, %rd1, %rd5;
	ld.global.f64 	%fd14, [%rd6];
$L__BB1_4:
	add.f64 	%fd16, %fd13, %fd14;
	shl.b32 	%r12, %r1, 3;
	mov.u32 	%r13, ds;
	add.s32 	%r6, %r13, %r12;
	st.shared.f64 	[%r6], %fd16;
	bar.sync 	0;
	setp.lt.u32 	%p3, %r16, 2;
	@%p3 bra 	$L__BB1_8;
$L__BB1_5:
	shr.u32 	%r8, %r16, 1;
	setp.ge.u32 	%p4, %r1, %r8;
	@%p4 bra 	$L__BB1_7;
	shl.b32 	%r14, %r8, 3;
	add.s32 	%r15, %r6, %r14;
	ld.shared.f64 	%fd12, [%r15];
	add.f64 	%fd16, %fd16, %fd12;
	st.shared.f64 	[%r6], %fd16;
$L__BB1_7:
	bar.sync 	0;
	setp.gt.u32 	%p5, %r16, 3;
	mov.u32 	%r16, %r8;
	@%p5 bra 	$L__BB1_5;
$L__BB1_8:
	setp.ne.s32 	%p6, %r1, 0;
	@%p6 bra 	$L__BB1_10;
	mul.wide.u32 	%rd7, %r2, 8;
	add.s64 	%rd8, %rd1, %rd7;
	st.global.f64 	[%rd8], %fd16;
$L__BB1_10:
	bar.sync 	0;
	ret;

}


// ===== COMPILED SASS (sm_100) =====

	.target	sm_100

	.elftype	@"ET_EXEC"


//--------------------- .note.nv.tkinfo           --------------------------
	.section	.note.nv.tkinfo,"",@"SHT_NOTE"
	.sectionflags	@"SHF_NOTE_NV_TKINFO"
	.tkinfo
        /*0018*/ 	.word	0x00000002
        /*0030*/ 	.string	""
        /*0030*/ 	.string	"ptxas"
        /*0030*/ 	.string	"Cuda compilation tools, release 13.0, V13.0.88"
        /*0030*/ 	.string	"Build cuda_13.0.r13.0/compiler.36424714_0"
        /*0030*/ 	.string	"-arch sm_100 -m 64 "



//--------------------- .note.nv.cuinfo           --------------------------
	.section	.note.nv.cuinfo,"",@"SHT_NOTE"
	.sectionflags	@"SHF_NOTE_NV_CUINFO"
        /*0018*/ 	.short	0x0002
        /*001a*/ 	.short	0x0064
        /*001c*/ 	.short	0x0082
	.zero		2


//--------------------- .nv.info                  --------------------------
	.section	.nv.info,"",@"SHT_CUDA_INFO"
	.align	4


	//----- nvinfo : EIATTR_REGCOUNT
	.align		4
        /*0000*/ 	.byte	0x04, 0x2f
        /*0002*/ 	.short	(.L_10 - .L_9)
	.align		4
.L_9:
        /*0004*/ 	.word	index@(_Z16simulationKernelPdS_S_i)
        /*0008*/ 	.word	0x00000040


	//----- nvinfo : EIATTR_FRAME_SIZE
	.align		4
.L_10:
        /*000c*/ 	.byte	0x04, 0x11
        /*000e*/ 	.short	(.L_12 - .L_11)
	.align		4
.L_11:
        /*0010*/ 	.word	index@($__internal_1_$__cuda_sm20_dsqrt_rn_f64_mediumpath_v1)
        /*0014*/ 	.word	0x00000358


	//----- nvinfo : EIATTR_FRAME_SIZE
	.align		4
.L_12:
        /*0018*/ 	.byte	0x04, 0x11
        /*001a*/ 	.short	(.L_14 - .L_13)
	.align		4
.L_13:
        /*001c*/ 	.word	index@($__internal_0_$__cuda_sm20_div_rn_f64_full)
        /*0020*/ 	.word	0x00000358


	//----- nvinfo : EIATTR_FRAME_SIZE
	.align		4
.L_14:
        /*0024*/ 	.byte	0x04, 0x11
        /*0026*/ 	.short	(.L_16 - .L_15)
	.align		4
.L_15:
        /*0028*/ 	.word	index@(_Z16simulationKernelPdS_S_i)
        /*002c*/ 	.word	0x00000358


	//----- nvinfo : EIATTR_REGCOUNT
	.align		4
.L_16:
        /*0030*/ 	.byte	0x04, 0x2f
        /*0032*/ 	.short	(.L_18 - .L_17)
	.align		4
.L_17:
        /*0034*/ 	.word	index@(_Z12reduceKernelPdi)
        /*0038*/ 	.word	0x00000014


	//----- nvinfo : EIATTR_FRAME_SIZE
	.align		4
.L_18:
        /*003c*/ 	.byte	0x04, 0x11
        /*003e*/ 	.short	(.L_20 - .L_19)
	.align		4
.L_19:
        /*0040*/ 	.word	index@(_Z12reduceKernelPdi)
        /*0044*/ 	.word	0x00000000


	//----- nvinfo : EIATTR_MIN_STACK_SIZE
	.align		4
.L_20:
        /*0048*/ 	.byte	0x04, 0x12
        /*004a*/ 	.short	(.L_22 - .L_21)
	.align		4
.L_21:
        /*004c*/ 	.word	index@(_Z12reduceKernelPdi)
        /*0050*/ 	.word	0x00000000


	//----- nvinfo : EIATTR_MIN_STACK_SIZE
	.align		4
.L_22:
        /*0054*/ 	.byte	0x04, 0x12
        /*0056*/ 	.short	(.L_24 - .L_23)
	.align		4
.L_23:
        /*0058*/ 	.word	index@(_Z16simulationKernelPdS_S_i)
        /*005c*/ 	.word	0x00000358
.L_24:


//--------------------- .nv.compat                --------------------------
	.section	.nv.compat,"",@"SHT_CUDA_COMPAT_INFO"
	.align	4
        /*0000*/ 	.byte	0x02, 0x09, 0x00, 0x00, 0x02, 0x02, 0x01, 0x00, 0x02, 0x05, 0x05, 0x00, 0x03, 0x07, 0x01, 0x01
        /*0010*/ 	.byte	0x02, 0x03, 0x00, 0x00, 0x02, 0x06, 0x01, 0x00, 0x04, 0x0b, 0x08, 0x00, 0x01, 0x00, 0x00, 0x00
        /*0020*/ 	.byte	0x00, 0x00, 0x00, 0x00


//--------------------- .nv.info._Z12reduceKernelPdi --------------------------
	.section	.nv.info._Z12reduceKernelPdi,"",@"SHT_CUDA_INFO"
	.sectionflags	@""
	.align	4


	//----- nvinfo : EIATTR_CUDA_API_VERSION
	.align		4
        /*0000*/ 	.byte	0x04, 0x37
        /*0002*/ 	.short	(.L_26 - .L_25)
.L_25:
        /*0004*/ 	.word	0x00000082


	//----- nvinfo : EIATTR_KPARAM_INFO
	.align		4
.L_26:
        /*0008*/ 	.byte	0x04, 0x17
        /*000a*/ 	.short	(.L_28 - .L_27)
.L_27:
        /*000c*/ 	.word	0x00000000
        /*0010*/ 	.short	0x0001
        /*0012*/ 	.short	0x0008
        /*0014*/ 	.byte	0x00, 0xf0, 0x11, 0x00


	//----- nvinfo : EIATTR_KPARAM_INFO
	.align		4
.L_28:
        /*0018*/ 	.byte	0x04, 0x17
        /*001a*/ 	.short	(.L_30 - .L_29)
.L_29:
        /*001c*/ 	.word	0x00000000
        /*0020*/ 	.short	0x0000
        /*0022*/ 	.short	0x0000
        /*0024*/ 	.byte	0x00, 0xf5, 0x21, 0x00


	//----- nvinfo : EIATTR_SPARSE_MMA_MASK
	.align		4
.L_30:
        /*0028*/ 	.byte	0x03, 0x50
        /*002a*/ 	.short	0x0000


	//----- nvinfo : EIATTR_MAXREG_COUNT
	.align		4
        /*002c*/ 	.byte	0x03, 0x1b
        /*002e*/ 	.short	0x00ff


	//----- nvinfo : EIATTR_NUM_BARRIERS
	.align		4
        /*0030*/ 	.byte	0x02, 0x4c
        /*0032*/ 	.byte	0x01
	.zero		1


	//----- nvinfo : EIATTR_MERCURY_ISA_VERSION
	.align		4
        /*0034*/ 	.byte	0x03, 0x5f
        /*0036*/ 	.short	0x0101


	//----- nvinfo : EIATTR_VRC_CTA_INIT_COUNT
	.align		4
        /*0038*/ 	.byte	0x02, 0x4a
	.zero		1
	.zero		1


	//----- nvinfo : EIATTR_EXIT_INSTR_OFFSETS
	.align		4
        /*003c*/ 	.byte	0x04, 0x1c
        /*003e*/ 	.short	(.L_32 - .L_31)


	//   ....[0]....
.L_31:
        /*0040*/ 	.word	0x000002c0


	//----- nvinfo : EIATTR_CBANK_PARAM_SIZE
	.align		4
.L_32:
        /*0044*/ 	.byte	0x03, 0x19
        /*0046*/ 	.short	0x000c


	//----- nvinfo : EIATTR_PARAM_CBANK
	.align		4
        /*0048*/ 	.byte	0x04, 0x0a
        /*004a*/ 	.short	(.L_34 - .L_33)
	.align		4
.L_33:
        /*004c*/ 	.word	index@(.nv.constant0._Z12reduceKernelPdi)
        /*0050*/ 	.short	0x0380
        /*0052*/ 	.short	0x000c


	//----- nvinfo : EIATTR_SW_WAR
	.align		4
.L_34:
        /*0054*/ 	.byte	0x04, 0x36
        /*0056*/ 	.short	(.L_36 - .L_35)
.L_35:
        /*0058*/ 	.word	0x00000008
.L_36:


//--------------------- .nv.info._Z16simulationKernelPdS_S_i --------------------------
	.section	.nv.info._Z16simulationKernelPdS_S_i,"",@"SHT_CUDA_INFO"
	.sectionflags	@""
	.align	4


	//----- nvinfo : EIATTR_CUDA_API_VERSION
	.align		4
        /*0000*/ 	.byte	0x04, 0x37
        /*0002*/ 	.short	(.L_38 - .L_37)
.L_37:
        /*0004*/ 	.word	0x00000082


	//----- nvinfo : EIATTR_KPARAM_INFO
	.align		4
.L_38:
        /*0008*/ 	.byte	0x04, 0x17
        /*000a*/ 	.short	(.L_40 - .L_39)
.L_39:
        /*000c*/ 	.word	0x00000000
        /*0010*/ 	.short	0x0003
        /*0012*/ 	.short	0x0018
        /*0014*/ 	.byte	0x00, 0xf0, 0x11, 0x00


	//----- nvinfo : EIATTR_KPARAM_INFO
	.align		4
.L_40:
        /*0018*/ 	.byte	0x04, 0x17
        /*001a*/ 	.short	(.L_42 - .L_41)
.L_41:
        /*001c*/ 	.word	0x00000000
        /*0020*/ 	.short	0x0002
        /*0022*/ 	.short	0x0010
        /*0024*/ 	.byte	0x00, 0xf5, 0x21, 0x00


	//----- nvinfo : EIATTR_KPARAM_INFO
	.align		4
.L_42:
        /*0028*/ 	.byte	0x04, 0x17
        /*002a*/ 	.short	(.L_44 - .L_43)
.L_43:
        /*002c*/ 	.word	0x00000000
        /*0030*/ 	.short	0x0001
        /*0032*/ 	.short	0x0008
        /*0034*/ 	.byte	0x00, 0xf5, 0x21, 0x00


	//----- nvinfo : EIATTR_KPARAM_INFO
	.align		4
.L_44:
        /*0038*/ 	.byte	0x04, 0x17
        /*003a*/ 	.short	(.L_46 - .L_45)
.L_45:
        /*003c*/ 	.word	0x00000000
        /*0040*/ 	.short	0x0000
        /*0042*/ 	.short	0x0000
        /*0044*/ 	.byte	0x00, 0xf5, 0x21, 0x00


	//----- nvinfo : EIATTR_SPARSE_MMA_MASK
	.align		4
.L_46:
        /*0048*/ 	.byte	0x03, 0x50
        /*004a*/ 	.short	0x0000


	//----- nvinfo : EIATTR_MAXREG_COUNT
	.align		4
        /*004c*/ 	.byte	0x03, 0x1b
        /*004e*/ 	.short	0x00ff


	//----- nvinfo : EIATTR_MERCURY_ISA_VERSION
	.align		4
        /*0050*/ 	.byte	0x03, 0x5f
        /*0052*/ 	.short	0x0101


	//----- nvinfo : EIATTR_VRC_CTA_INIT_COUNT
	.align		4
        /*0054*/ 	.byte	0x02, 0x4a
	.zero		1
	.zero		1


	//----- nvinfo : EIATTR_EXIT_INSTR_OFFSETS
	.align		4
        /*0058*/ 	.byte	0x04, 0x1c
        /*005a*/ 	.short	(.L_48 - .L_47)


	//   ....[0]....
.L_47:
        /*005c*/ 	.word	0x000062d0


	//   ....[1]....
        /*0060*/ 	.word	0x00007d10


	//----- nvinfo : EIATTR_CRS_STACK_SIZE
	.align		4
.L_48:
        /*0064*/ 	.byte	0x04, 0x1e
        /*0066*/ 	.short	(.L_50 - .L_49)
.L_49:
        /*0068*/ 	.word	0x00000000


	//----- nvinfo : EIATTR_CBANK_PARAM_SIZE
	.align		4
.L_50:
        /*006c*/ 	.byte	0x03, 0x19
        /*006e*/ 	.short	0x001c


	//----- nvinfo : EIATTR_PARAM_CBANK
	.align		4
        /*0070*/ 	.byte	0x04, 0x0a
        /*0072*/ 	.short	(.L_52 - .L_51)
	.align		4
.L_51:
        /*0074*/ 	.word	index@(.nv.constant0._Z16simulationKernelPdS_S_i)
        /*0078*/ 	.short	0x0380
        /*007a*/ 	.short	0x001c


	//----- nvinfo : EIATTR_SW_WAR
	.align		4
.L_52:
        /*007c*/ 	.byte	0x04, 0x36
        /*007e*/ 	.short	(.L_54 - .L_53)
.L_53:
        /*0080*/ 	.word	0x00000008
.L_54:


//--------------------- .nv.callgraph             --------------------------
	.section	.nv.callgraph,"",@"SHT_CUDA_CALLGRAPH"
	.align	4
	.sectionentsize	8
	.align		4
        /*0000*/ 	.word	0x00000000
	.align		4
        /*0004*/ 	.word	0xffffffff
	.align		4
        /*0008*/ 	.word	0x00000000
	.align		4
        /*000c*/ 	.word	0xfffffffe
	.align		4
        /*0010*/ 	.word	0x00000000
	.align		4
        /*0014*/ 	.word	0xfffffffd
	.align		4
        /*0018*/ 	.word	0x00000000
	.align		4
        /*001c*/ 	.word	0xfffffffc


//--------------------- .nv.constant4             --------------------------
	.section	.nv.constant4,"a",@progbits
	.align	8
	.align		8
.nv.constant4:
        /*0000*/ 	.dword	precalc_xorwow_matrix
	.align		8
        /*0008*/ 	.dword	precalc_xorwow_offset_matrix
	.align		8
        /*0010*/ 	.dword	mrg32k3aM1
	.align		8
        /*0018*/ 	.dword	mrg32k3aM2
	.align		8
        /*0020*/ 	.dword	mrg32k3aM1SubSeq
	.align		8
        /*0028*/ 	.dword	mrg32k3aM2SubSeq
	.align		8
        /*0030*/ 	.dword	mrg32k3aM1Seq
	.align		8
        /*0038*/ 	.dword	mrg32k3aM2Seq


//--------------------- .nv.constant3             --------------------------
	.section	.nv.constant3,"a",@progbits
	.align	8
.nv.constant3:
	.type		__cr_lgamma_table,@object
	.size		__cr_lgamma_table,(.L_8 - __cr_lgamma_table)
__cr_lgamma_table:
        /*0000*/ 	.byte	0x00, 0x00, 0x00, 0x00, 0x00, 0x00, 0x00, 0x00, 0x00, 0x00, 0x00, 0x00, 0x00, 0x00, 0x00, 0x00
        /*0010*/ 	.byte	0xef, 0x39, 0xfa, 0xfe, 0x42, 0x2e, 0xe6, 0x3f, 0x02, 0x20, 0x2a, 0xfa, 0x0b, 0xab, 0xfc, 0x3f
        /*0020*/ 	.byte	0xf9, 0x2c, 0x92, 0x7c, 0xa7, 0x6c, 0x09, 0x40, 0xc9, 0x79, 0x44, 0x3c, 0x64, 0x26, 0x13, 0x40
        /*0030*/ 	.byte	0xca, 0x01, 0xcf, 0x3a, 0x27, 0x51, 0x1a, 0x40, 0x30, 0xcc, 0x2d, 0xf3, 0xe1, 0x0c, 0x21, 0x40
        /*0040*/ 	.byte	0x0d, 0xb7, 0xfc, 0x82, 0x8e, 0x35, 0x25, 0x40
.L_8:


//--------------------- .text._Z12reduceKernelPdi --------------------------
	.section	.text._Z12reduceKernelPdi,"ax",@progbits
	.align	128
        .global         _Z12reduceKernelPdi
        .type           _Z12reduceKernelPdi,@function
        .size           _Z12reduceKernelPdi,(.L_x_82 - _Z12reduceKernelPdi)
        .other          _Z12reduceKernelPdi,@"STO_CUDA_ENTRY STV_DEFAULT"
_Z12reduceKernelPdi:
.text._Z12reduceKernelPdi:
[----:B------:R-:W-:Y:S01]  /*0000*/  LDC R1, c[0x0][0x37c] ;  /* 0x0000df00ff017b82 */ /* 0x000fe20000000800 */
[----:B------:R-:W0:Y:S01]  /*0010*/  S2R R17, SR_CTAID.X ;  /* 0x0000000000117919 */ /* 0x000e220000002500 */
[----:B------:R-:W1:Y:S01]  /*0020*/  LDCU UR4, c[0x0][0x360] ;  /* 0x00006c00ff0477ac */ /* 0x000e620008000800 */
[----:B------:R-:W2:Y:S01]  /*0030*/  S2R R15, SR_TID.X ;  /* 0x00000000000f7919 */ /* 0x000ea20000002100 */
[----:B------:R-:W3:Y:S01]  /*0040*/  LDCU UR5, c[0x0][0x388] ;  /* 0x00007100ff0577ac */ /* 0x000ee20008000800 */
[----:B------:R-:W4:Y:S01]  /*0050*/  LDCU.64 UR6, c[0x0][0x358] ;  /* 0x00006b00ff0677ac */ /* 0x000f220008000a00 */
[----:B-1----:R-:W-:Y:S02]  /*0060*/  IMAD.U32 R12, RZ, RZ, UR4 ;  /* 0x00000004ff0c7e24 */ /* 0x002fe4000f8e00ff */
[----:B0-----:R-:W-:-:S04]  /*0070*/  IMAD R0, R17, UR4, RZ ;  /* 0x0000000411007c24 */ /* 0x001fc8000f8e02ff */
[----:B--2---:R-:W-:-:S04]  /*0080*/  IMAD R3, R0, 0x2, R15 ;  /* 0x0000000200037824 */ /* 0x004fc800078e020f */
[C---:B------:R-:W-:Y:S01]  /*0090*/  IMAD.IADD R7, R3.reuse, 0x1, R12 ;  /* 0x0000000103077824 */ /* 0x040fe200078e020c */
[----:B---3--:R-:W-:-:S04]  /*00a0*/  ISETP.GE.U32.AND P0, PT, R3, UR5, PT ;  /* 0x0000000503007c0c */ /* 0x008fc8000bf06070 */
[----:B------:R-:W-:-:S09]  /*00b0*/  ISETP.GE.U32.AND P1, PT, R7, UR5, PT ;  /* 0x0000000507007c0c */ /* 0x000fd2000bf26070 */
[----:B------:R-:W0:Y:S08]  /*00c0*/  @!P0 LDC.64 R4, c[0x0][0x380] ;  /* 0x0000e000ff048b82 */ /* 0x000e300000000a00 */
[----:B------:R-:W1:Y:S01]  /*00d0*/  @!P1 LDC.64 R8, c[0x0][0x380] ;  /* 0x0000e000ff089b82 */ /* 0x000e620000000a00 */
[----:B0-----:R-:W-:Y:S01]  /*00e0*/  @!P0 IMAD.WIDE.U32 R4, R3, 0x8, R4 ;  /* 0x0000000803048825 */ /* 0x001fe200078e0004 */
[----:B------:R-:W-:-:S06]  /*00f0*/  CS2R R2, SRZ ;  /* 0x0000000000027805 */ /* 0x000fcc000001ff00 */
[----:B----4-:R-:W2:Y:S01]  /*0100*/  @!P0 LDG.E.64 R2, desc[UR6][R4.64] ;  /* 0x0000000604028981 */ /* 0x010ea2000c1e1b00 */
[----:B-1----:R-:W-:Y:S01]  /*0110*/  @!P1 IMAD.WIDE.U32 R8, R7, 0x8, R8 ;  /* 0x0000000807089825 */ /* 0x002fe200078e0008 */
[----:B------:R-:W-:-:S06]  /*0120*/  CS2R R6, SRZ ;  /* 0x0000000000067805 */ /* 0x000fcc000001ff00 */
[----:B------:R-:W2:Y:S01]  /*0130*/  @!P1 LDG.E.64 R6, desc[UR6][R8.64] ;  /* 0x0000000608069981 */ /* 0x000ea2000c1e1b00 */
[----:B------:R-:W0:Y:S01]  /*0140*/  S2UR UR5, SR_CgaCtaId ;  /* 0x00000000000579c3 */ /* 0x000e220000008800 */
[----:B------:R-:W-:Y:S01]  /*0150*/  ISETP.NE.AND P0, PT, R15, RZ, PT ;  /* 0x000000ff0f00720c */ /* 0x000fe20003f05270 */
[----:B------:R-:W-:Y:S01]  /*0160*/  UMOV UR4, 0x400 ;  /* 0x0000040000047882 */ /* 0x000fe20000000000 */
[----:B------:R-:W-:-:S11]  /*0170*/  ISETP.GE.U32.AND P1, PT, R12, 0x2, PT ;  /* 0x000000020c00780c */ /* 0x000fd60003f26070 */
[----:B------:R-:W1:Y:S01]  /*0180*/  @!P0 LDC.64 R10, c[0x0][0x380] ;  /* 0x0000e000ff0a8b82 */ /* 0x000e620000000a00 */
[----:B0-----:R-:W-:-:S06]  /*0190*/  ULEA UR4, UR5, UR4, 0x18 ;  /* 0x0000000405047291 */ /* 0x001fcc000f8ec0ff */
[----:B------:R-:W-:Y:S01]  /*01a0*/  LEA R13, R15, UR4, 0x3 ;  /* 0x000000040f0d7c11 */ /* 0x000fe2000f8e18ff */
[----:B--2---:R-:W-:Y:S01]  /*01b0*/  DADD R2, R6, R2 ;  /* 0x0000000006027229 */ /* 0x004fe20000000002 */
[----:B-1----:R-:W-:-:S06]  /*01c0*/  @!P0 IMAD.WIDE.U32 R6, R17, 0x8, R10 ;  /* 0x0000000811068825 */ /* 0x002fcc00078e000a */
[----:B------:R0:W-:Y:S01]  /*01d0*/  STS.64 [R13], R2 ;  /* 0x000000020d007388 */ /* 0x0001e20000000a00 */
[----:B------:R-:W-:Y:S06]  /*01e0*/  BAR.SYNC.DEFER_BLOCKING 0x0 ;  /* 0x0000000000007b1d */ /* 0x000fec0000010000 */
[----:B------:R-:W-:Y:S05]  /*01f0*/  @!P1 BRA `(.L_x_0) ;  /* 0x0000000000289947 */ /* 0x000fea0003800000 */
.L_x_1:
[----:B------:R-:W-:-:S04]  /*0200*/  SHF.R.U32.HI R0, RZ, 0x1, R12 ;  /* 0x00000001ff007819 */ /* 0x000fc8000001160c */
[----:B------:R-:W-:-:S13]  /*0210*/  ISETP.GE.U32.AND P1, PT, R15, R0, PT ;  /* 0x000000000f00720c */ /* 0x000fda0003f26070 */
[----:B------:R-:W-:-:S06]  /*0220*/  @!P1 IMAD R4, R0, 0x8, R13 ;  /* 0x0000000800049824 */ /* 0x000fcc00078e020d */
[----:B------:R-:W0:Y:S02]  /*0230*/  @!P1 LDS.64 R4, [R4] ;  /* 0x0000000004049984 */ /* 0x000e240000000a00 */
[----:B0-----:R-:W-:-:S07]  /*0240*/  @!P1 DADD R2, R2, R4 ;  /* 0x0000000002029229 */ /* 0x001fce0000000004 */
[----:B------:R1:W-:Y:S01]  /*0250*/  @!P1 STS.64 [R13], R2 ;  /* 0x000000020d009388 */ /* 0x0003e20000000a00 */
[----:B------:R-:W-:Y:S01]  /*0260*/  BAR.SYNC.DEFER_BLOCKING 0x0 ;  /* 0x0000000000007b1d */ /* 0x000fe20000010000 */
[----:B------:R-:W-:Y:S01]  /*0270*/  ISETP.GT.U32.AND P1, PT, R12, 0x3, PT ;  /* 0x000000030c00780c */ /* 0x000fe20003f24070 */
[----:B------:R-:W-:-:S12]  /*0280*/  IMAD.MOV.U32 R12, RZ, RZ, R0 ;  /* 0x000000ffff0c7224 */ /* 0x000fd800078e0000 */
[----:B-1----:R-:W-:Y:S05]  /*0290*/  @P1 BRA `(.L_x_1) ;  /* 0xfffffffc00d81947 */ /* 0x002fea000383ffff */
.L_x_0:
[----:B------:R-:W-:Y:S01]  /*02a0*/  @!P0 STG.E.64 desc[UR6][R6.64], R2 ;  /* 0x0000000206008986 */ /* 0x000fe2000c101b06 */
[----:B------:R-:W-:Y:S06]  /*02b0*/  BAR.SYNC.DEFER_BLOCKING 0x0 ;  /* 0x0000000000007b1d */ /* 0x000fec0000010000 */
[----:B------:R-:W-:Y:S05]  /*02c0*/  EXIT ;  /* 0x000000000000794d */ /* 0x000fea0003800000 */
.L_x_2:
[----:B------:R-:W-:-:S00]  /*02d0*/  BRA `(.L_x_2) ;  /* 0xfffffffc00fc7947 */ /* 0x000fc0000383ffff */
[----:B------:R-:W-:-:S00]  /*02e0*/  NOP ;  /* 0x0000000000007918 */ /* 0x000fc00000000000 */
        /* <DEDUP_REMOVED lines=9> */
.L_x_82:


//--------------------- .text._Z16simulationKernelPdS_S_i --------------------------
	.section	.text._Z16simulationKernelPdS_S_i,"ax",@progbits
	.align	128
        .global         _Z16simulationKernelPdS_S_i
        .type           _Z16simulationKernelPdS_S_i,@function
        .size           _Z16simulationKernelPdS_S_i,(.L_x_81 - _Z16simulationKernelPdS_S_i)
        .other          _Z16simulationKernelPdS_S_i,@"STO_CUDA_ENTRY STV_DEFAULT"
_Z16simulationKernelPdS_S_i:
.text._Z16simulationKernelPdS_S_i:
[----:B------:R-:W0:Y:S02]  /*0000*/  LDC R1, c[0x0][0x37c] ;  /* 0x0000df00ff017b82 */ /* 0x000e240000000800 */
[----:B0-----:R-:W-:-:S06]  /*0010*/  VIADD R1, R1, 0xfffffca8 ;  /* 0xfffffca801017836 */ /* 0x001fcc0000000000 */
[----:B------:R-:W0:Y:S01]  /*0020*/  S2UR UR4, SR_CTAID.X ;  /* 0x00000000000479c3 */ /* 0x000e220000002500 */
[----:B------:R-:W-:Y:S02]  /*0030*/  IMAD.MOV.U32 R2, RZ, RZ, -0x16c67100 ;  /* 0xe9398f00ff027424 */ /* 0x000fe400078e00ff */
[----:B------:R-:W-:Y:S02]  /*0040*/  HFMA2 R7, -RZ, RZ, 0.000463962554931640625, -12296 ;  /* 0x0f9af201ff077431 */ /* 0x000fe400000001ff */
[----:B------:R-:W-:Y:S01]  /*0050*/  IMAD.MOV.U32 R3, RZ, RZ, 0x169e7ffd ;  /* 0x169e7ffdff037424 */ /* 0x000fe200078e00ff */
[----:B------:R-:W-:Y:S01]  /*0060*/  STL.64 [R1], RZ ;  /* 0x000000ff01007387 */ /* 0x000fe20000100a00 */
[----:B------:R-:W-:Y:S01]  /*0070*/  IMAD.MOV.U32 R4, RZ, RZ, 0x1ad8e70d ;  /* 0x1ad8e70dff047424 */ /* 0x000fe200078e00ff */
[----:B------:R-:W1:Y:S01]  /*0080*/  LDCU.64 UR6, c[0x0][0x358] ;  /* 0x00006b00ff0677ac */ /* 0x000e620008000a00 */
[----:B------:R-:W-:Y:S01]  /*0090*/  IMAD.MOV.U32 R5, RZ, RZ, -0x75bd8fc ;  /* 0xf8a42704ff057424 */ /* 0x000fe200078e00ff */
[----:B------:R2:W-:Y:S01]  /*00a0*/  STL.64 [R1+0x328], R2 ;  /* 0x0003280201007387 */ /* 0x0005e20000100a00 */
[----:B------:R-:W-:Y:S01]  /*00b0*/  IMAD.MOV.U32 R6, RZ, RZ, -0x23270784 ;  /* 0xdcd8f87cff067424 */ /* 0x000fe200078e00ff */
[----:B------:R-:W-:Y:S01]  /*00c0*/  BSSY.RECONVERGENT B0, `(.L_x_3) ;  /* 0x00002c7000007945 */ /* 0x000fe20003800200 */
[----:B------:R-:W-:Y:S01]  /*00d0*/  IMAD.MOV.U32 R0, RZ, RZ, R1 ;  /* 0x000000ffff007224 */ /* 0x000fe200078e0001 */
[----:B------:R3:W-:Y:S01]  /*00e0*/  STL.64 [R1+0x330], R4 ;  /* 0x0003300401007387 */ /* 0x0007e20000100a00 */
[----:B------:R-:W-:-:S02]  /*00f0*/  IMAD.MOV.U32 R19, RZ, RZ, 0x169e7ffd ;  /* 0x169e7ffdff137424 */ /* 0x000fc400078e00ff */
[----:B------:R-:W-:Y:S01]  /*0100*/  IMAD.MOV.U32 R17, RZ, RZ, -0x75bd8fc ;  /* 0xf8a42704ff117424 */ /* 0x000fe200078e00ff */
[----:B------:R3:W-:Y:S01]  /*0110*/  STL.64 [R1+0x338], R6 ;  /* 0x0003380601007387 */ /* 0x0007e20000100a00 */
[----:B------:R-:W-:Y:S02]  /*0120*/  IMAD.MOV.U32 R16, RZ, RZ, 0x1ad8e70d ;  /* 0x1ad8e70dff107424 */ /* 0x000fe400078e00ff */
[----:B------:R-:W-:Y:S01]  /*0130*/  IMAD.MOV.U32 R15, RZ, RZ, 0xf9af201 ;  /* 0x0f9af201ff0f7424 */ /* 0x000fe200078e00ff */
[----:B--2---:R-:W0:Y:S01]  /*0140*/  S2R R3, SR_TID.X ;  /* 0x0000000000037919 */ /* 0x004e220000002100 */
[----:B------:R-:W0:Y:S01]  /*0150*/  LDC R2, c[0x0][0x360] ;  /* 0x0000d800ff027b82 */ /* 0x000e220000000800 */
[----:B------:R-:W-:Y:S01]  /*0160*/  IMAD.MOV.U32 R14, RZ, RZ, -0x23270784 ;  /* 0xdcd8f87cff0e7424 */ /* 0x000fe200078e00ff */
[----:B------:R3:W-:Y:S04]  /*0170*/  STL.64 [R1+0x8], RZ ;  /* 0x000008ff01007387 */ /* 0x0007e80000100a00 */
[----:B------:R3:W-:Y:S04]  /*0180*/  STL.64 [R1+0x10], RZ ;  /* 0x000010ff01007387 */ /* 0x0007e80000100a00 */
[----:B------:R3:W-:Y:S04]  /*0190*/  STL.64 [R1+0x18], RZ ;  /* 0x000018ff01007387 */ /* 0x0007e80000100a00 */
[----:B------:R3:W-:Y:S04]  /*01a0*/  STL.64 [R1+0x20], RZ ;  /* 0x000020ff01007387 */ /* 0x0007e80000100a00 */
[----:B------:R3:W-:Y:S04]  /*01b0*/  STL.64 [R1+0x28], RZ ;  /* 0x000028ff01007387 */ /* 0x0007e80000100a00 */
[----:B------:R3:W-:Y:S04]  /*01c0*/  STL.64 [R1+0x30], RZ ;  /* 0x000030ff01007387 */ /* 0x0007e80000100a00 */
[----:B------:R3:W-:Y:S04]  /*01d0*/  STL.64 [R1+0x38], RZ ;  /* 0x000038ff01007387 */ /* 0x0007e80000100a00 */
[----:B------:R3:W-:Y:S01]  /*01e0*/  STL.64 [R1+0x40], RZ ;  /* 0x000040ff01007387 */ /* 0x0007e20000100a00 */
[----:B0-----:R-:W-:-:S03]  /*01f0*/  IMAD R2, R2, UR4, R3 ;  /* 0x0000000402027c24 */ /* 0x001fc6000f8e0203 */
[----:B------:R3:W-:Y:S02]  /*0200*/  STL.64 [R1+0x48], RZ ;  /* 0x000048ff01007387 */ /* 0x0007e40000100a00 */
[----:B------:R-:W-:Y:S02]  /*0210*/  ISETP.NE.AND P0, PT, R2, RZ, PT ;  /* 0x000000ff0200720c */ /* 0x000fe40003f05270 */
[----:B------:R3:W-:Y:S04]  /*0220*/  STL.64 [R1+0x50], RZ ;  /* 0x000050ff01007387 */ /* 0x0007e80000100a00 */
        /* <DEDUP_REMOVED lines=90> */
[----:B-1----:R-:W-:Y:S05]  /*07d0*/  @!P0 BRA `(.L_x_4) ;  /* 0x0000002400548947 */ /* 0x002fea0003800000 */
[----:B---3--:R-:W-:Y:S01]  /*07e0*/  MOV R6, R2 ;  /* 0x0000000200067202 */ /* 0x008fe20000000f00 */
[----:B------:R-:W-:Y:S01]  /*07f0*/  VIADD R7, R1, 0x328 ;  /* 0x0000032801077836 */ /* 0x000fe20000000000 */
[----:B------:R-:W-:Y:S01]  /*0800*/  CS2R R8, SRZ ;  /* 0x0000000000087805 */ /* 0x000fe2000001ff00 */
[----:B------:R-:W-:Y:S02]  /*0810*/  IMAD.MOV.U32 R19, RZ, RZ, 0x169e7ffd ;  /* 0x169e7ffdff137424 */ /* 0x000fe400078e00ff */
[----:B------:R-:W-:Y:S02]  /*0820*/  IMAD.MOV.U32 R16, RZ, RZ, 0x1ad8e70d ;  /* 0x1ad8e70dff107424 */ /* 0x000fe400078e00ff */
[----:B------:R-:W-:Y:S02]  /*0830*/  IMAD.MOV.U32 R17, RZ, RZ, -0x75bd8fc ;  /* 0xf8a42704ff117424 */ /* 0x000fe400078e00ff */
[----:B------:R-:W-:Y:S02]  /*0840*/  IMAD.MOV.U32 R14, RZ, RZ, -0x23270784 ;  /* 0xdcd8f87cff0e7424 */ /* 0x000fe400078e00ff */
[----:B------:R-:W-:-:S07]  /*0850*/  IMAD.MOV.U32 R15, RZ, RZ, 0xf9af201 ;  /* 0x0f9af201ff0f7424 */ /* 0x000fce00078e00ff */
.L_x_13:
[----:B------:R-:W-:Y:S01]  /*0860*/  LOP3.LUT R34, R6, 0x3, RZ, 0xc0, !PT ;  /* 0x0000000306227812 */ /* 0x000fe200078ec0ff */
[----:B------:R-:W-:Y:S03]  /*0870*/  BSSY.RECONVERGENT B1, `(.L_x_5) ;  /* 0x0000245000017945 */ /* 0x000fe60003800200 */
[----:B------:R-:W-:-:S04]  /*0880*/  ISETP.NE.U32.AND P0, PT, R34, RZ, PT ;  /* 0x000000ff2200720c */ /* 0x000fc80003f05070 */
[----:B------:R-:W-:-:S13]  /*0890*/  ISETP.NE.AND.EX P0, PT, RZ, RZ, PT, P0 ;  /* 0x000000ffff00720c */ /* 0x000fda0003f05300 */
[----:B012---:R-:W-:Y:S05]  /*08a0*/  @!P0 BRA `(.L_x_6) ;  /* 0x0000002400048947 */ /* 0x007fea0003800000 */
[----:B------:R-:W0:Y:S01]  /*08b0*/  LDC.64 R2, c[0x4][RZ] ;  /* 0x01000000ff027b82 */ /* 0x000e220000000a00 */
[----:B------:R-:W-:Y:S02]  /*08c0*/  MOV R10, RZ ;  /* 0x000000ff000a7202 */ /* 0x000fe40000000f00 */
[----:B------:R-:W-:Y:S02]  /*08d0*/  CS2R R14, SRZ ;  /* 0x00000000000e7805 */ /* 0x000fe4000001ff00 */
[----:B------:R-:W-:Y:S01]  /*08e0*/  CS2R R16, SRZ ;  /* 0x0000000000107805 */ /* 0x000fe2000001ff00 */
[----:B------:R-:W-:Y:S02]  /*08f0*/  IMAD.MOV.U32 R19, RZ, RZ, RZ ;  /* 0x000000ffff137224 */ /* 0x000fe400078e00ff */
[----:B0-----:R-:W-:-:S07]  /*0900*/  IMAD.WIDE.U32 R2, R8, 0xc80, R2 ;  /* 0x00000c8008027825 */ /* 0x001fce00078e0002 */
.L_x_8:
[----:B------:R-:W-:-:S06]  /*0910*/  IMAD R11, R10, 0x4, R7 ;  /* 0x000000040a0b7824 */ /* 0x000fcc00078e0207 */
[----:B------:R-:W5:Y:S01]  /*0920*/  LDL R11, [R11+0x4] ;  /* 0x000004000b0b7983 */ /* 0x000f620000100800 */
[----:B------:R-:W-:Y:S01]  /*0930*/  IMAD.SHL.U32 R12, R10, 0x20, RZ ;  /* 0x000000200a0c7824 */ /* 0x000fe200078e00ff */
[----:B------:R-:W-:-:S06]  /*0940*/  UMOV UR4, URZ ;  /* 0x000000ff00047c82 */ /* 0x000fcc0008000000 */
.L_x_7:
[----:B-----5:R-:W-:Y:S01]  /*0950*/  SHF.R.U32.HI R41, RZ, UR4, R11 ;  /* 0x00000004ff297c19 */ /* 0x020fe2000801160b */
[----:B------:R-:W-:-:S03]  /*0960*/  VIADD R4, R12, UR4 ;  /* 0x000000040c047c36 */ /* 0x000fc60008000000 */
[----:B------:R-:W-:-:S04]  /*0970*/  LOP3.LUT R5, R41, 0x1, RZ, 0xc0, !PT ;  /* 0x0000000129057812 */ /* 0x000fc800078ec0ff */
[----:B------:R-:W-:Y:S01]  /*0980*/  ISETP.NE.U32.AND P0, PT, R5, 0x1, PT ;  /* 0x000000010500780c */ /* 0x000fe20003f05070 */
[----:B------:R-:W-:-:S03]  /*0990*/  IMAD R5, R4, 0x5, RZ ;  /* 0x0000000504057824 */ /* 0x000fc600078e02ff */
[----:B------:R-:W-:Y:S01]  /*09a0*/  R2P PR, R41, 0x7e ;  /* 0x0000007e29007804 */ /* 0x000fe20000000000 */
[----:B------:R-:W-:-:S08]  /*09b0*/  IMAD.WIDE.U32 R4, R5, 0x4, R2 ;  /* 0x0000000405047825 */ /* 0x000fd000078e0002 */
[----:B------:R-:W2:Y:S04]  /*09c0*/  @!P0 LDG.E R22, desc[UR6][R4.64+0x10] ;  /* 0x0000100604168981 */ /* 0x000ea8000c1e1900 */
[----:B------:R-:W3:Y:S04]  /*09d0*/  @P1 LDG.E R24, desc[UR6][R4.64+0x24] ;  /* 0x0000240604181981 */ /* 0x000ee8000c1e1900 */
[----:B------:R-:W4:Y:S04]  /*09e0*/  @!P0 LDG.E R18, desc[UR6][R4.64] ;  /* 0x0000000604128981 */ /* 0x000f28000c1e1900 */
[----:B------:R-:W4:Y:S04]  /*09f0*/  @!P0 LDG.E R13, desc[UR6][R4.64+0x4] ;  /* 0x00000406040d8981 */ /* 0x000f28000c1e1900 */
[----:B------:R-:W4:Y:S04]  /*0a00*/  @!P0 LDG.E R20, desc[UR6][R4.64+0x8] ;  /* 0x0000080604148981 */ /* 0x000f28000c1e1900 */
[----:B------:R-:W4:Y:S04]  /*0a10*/  @!P0 LDG.E R21, desc[UR6][R4.64+0xc] ;  /* 0x00000c0604158981 */ /* 0x000f28000c1e1900 */
[----:B------:R-:W4:Y:S04]  /*0a20*/  @P2 LDG.E R26, desc[UR6][R4.64+0x38] ;  /* 0x00003806041a2981 */ /* 0x000f28000c1e1900 */
        /* <DEDUP_REMOVED lines=18> */
[----:B------:R-:W4:Y:S01]  /*0b50*/  @P6 LDG.E R43, desc[UR6][R4.64+0x84] ;  /* 0x00008406042b6981 */ /* 0x000f22000c1e1900 */
[----:B--2---:R-:W-:-:S03]  /*0b60*/  @!P0 LOP3.LUT R15, R15, R22, RZ, 0x3c, !PT ;  /* 0x000000160f0f8212 */ /* 0x004fc600078e3cff */
[----:B------:R-:W2:Y:S01]  /*0b70*/  @P2 LDG.E R22, desc[UR6][R4.64+0x28] ;  /* 0x0000280604162981 */ /* 0x000ea2000c1e1900 */
[----:B---3--:R-:W-:-:S03]  /*0b80*/  @P1 LOP3.LUT R15, R15, R24, RZ, 0x3c, !PT ;  /* 0x000000180f0f1212 */ /* 0x008fc600078e3cff */
[----:B------:R-:W3:Y:S01]  /*0b90*/  @P2 LDG.E R24, desc[UR6][R4.64+0x30] ;  /* 0x0000300604182981 */ /* 0x000ee2000c1e1900 */
[----:B----4-:R-:W-:-:S03]  /*0ba0*/  @!P0 LOP3.LUT R19, R19, R18, RZ, 0x3c, !PT ;  /* 0x0000001213138212 */ /* 0x010fc600078e3cff */
[----:B------:R-:W4:Y:S01]  /*0bb0*/  @P1 LDG.E R18, desc[UR6][R4.64+0x14] ;  /* 0x0000140604121981 */ /* 0x000f22000c1e1900 */
[----:B------:R-:W-:-:S03]  /*0bc0*/  @!P0 LOP3.LUT R16, R16, R13, RZ, 0x3c, !PT ;  /* 0x0000000d10108212 */ /* 0x000fc600078e3cff */
[----:B------:R-:W2:Y:S01]  /*0bd0*/  @P1 LDG.E R13, desc[UR6][R4.64+0x18] ;  /* 0x00001806040d1981 */ /* 0x000ea2000c1e1900 */
[----:B------:R-:W-:-:S03]  /*0be0*/  @!P0 LOP3.LUT R17, R17, R20, RZ, 0x3c, !PT ;  /* 0x0000001411118212 */ /* 0x000fc600078e3cff */
[----:B------:R-:W3:Y:S01]  /*0bf0*/  @P1 LDG.E R20, desc[UR6][R4.64+0x1c] ;  /* 0x00001c0604141981 */ /* 0x000ee2000c1e1900 */
[----:B------:R-:W-:-:S03]  /*0c00*/  @!P0 LOP3.LUT R14, R14, R21, RZ, 0x3c, !PT ;  /* 0x000000150e0e8212 */ /* 0x000fc600078e3cff */
[----:B------:R-:W3:Y:S01]  /*0c10*/  @P1 LDG.E R21, desc[UR6][R4.64+0x20] ;  /* 0x0000200604151981 */ /* 0x000ee2000c1e1900 */
[----:B------:R-:W-:-:S03]  /*0c20*/  @P2 LOP3.LUT R15, R15, R26, RZ, 0x3c, !PT ;  /* 0x0000001a0f0f2212 */ /* 0x000fc600078e3cff */
[----:B------:R-:W3:Y:S01]  /*0c30*/  @P3 LDG.E R26, desc[UR6][R4.64+0x3c] ;  /* 0x00003c06041a3981 */ /* 0x000ee2000c1e1900 */
[----:B------:R-:W-:-:S03]  /*0c40*/  @P3 LOP3.LUT R15, R15, R28, RZ, 0x3c, !PT ;  /* 0x0000001c0f0f3212 */ /* 0x000fc600078e3cff */
[----:B------:R-:W3:Y:S01]  /*0c50*/  @P3 LDG.E R28, desc[UR6][R4.64+0x44] ;  /* 0x00004406041c3981 */ /* 0x000ee2000c1e1900 */
[----:B------:R-:W-:Y:S02]  /*0c60*/  LOP3.LUT P0, RZ, R41, 0x80, RZ, 0xc0, !PT ;  /* 0x0000008029ff7812 */ /* 0x000fe4000780c0ff */
[----:B------:R-:W-:Y:S02]  /*0c70*/  @P4 LOP3.LUT R15, R15, R30, RZ, 0x3c, !PT ;  /* 0x0000001e0f0f4212 */ /* 0x000fe400078e3cff */
[----:B------:R-:W3:Y:S09]  /*0c80*/  @P4 LDG.E R30, desc[UR6][R4.64+0x50] ;  /* 0x00005006041e4981 */ /* 0x000ef2000c1e1900 */
[----:B------:R-:W3:Y:S04]  /*0c90*/  @P0 LDG.E R48, desc[UR6][R4.64+0x8c] ;  /* 0x00008c0604300981 */ /* 0x000ee8000c1e1900 */
[----:B------:R-:W3:Y:S04]  /*0ca0*/  @P0 LDG.E R45, desc[UR6][R4.64+0x90] ;  /* 0x00009006042d0981 */ /* 0x000ee8000c1e1900 */
[----:B------:R-:W3:Y:S04]  /*0cb0*/  @P0 LDG.E R50, desc[UR6][R4.64+0x94] ;  /* 0x0000940604320981 */ /* 0x000ee8000c1e1900 */
[----:B------:R-:W3:Y:S04]  /*0cc0*/  @P0 LDG.E R47, desc[UR6][R4.64+0x98] ;  /* 0x00009806042f0981 */ /* 0x000ee8000c1e1900 */
[----:B------:R-:W3:Y:S01]  /*0cd0*/  @P0 LDG.E R52, desc[UR6][R4.64+0x9c] ;  /* 0x00009c0604340981 */ /* 0x000ee2000c1e1900 */
[----:B------:R-:W-:-:S04]  /*0ce0*/  @P5 LOP3.LUT R15, R15, R40, RZ, 0x3c, !PT ;  /* 0x000000280f0f5212 */ /* 0x000fc800078e3cff */
[----:B------:R-:W-:Y:S02]  /*0cf0*/  @P6 LOP3.LUT R15, R15, R46, RZ, 0x3c, !PT ;  /* 0x0000002e0f0f6212 */ /* 0x000fe400078e3cff */
[----:B----4-:R-:W-:Y:S02]  /*0d00*/  @P1 LOP3.LUT R19, R19, R18, RZ, 0x3c, !PT ;  /* 0x0000001213131212 */ /* 0x010fe400078e3cff */
[----:B--2---:R-:W-:Y:S02]  /*0d10*/  @P1 LOP3.LUT R16, R16, R13, RZ, 0x3c, !PT ;  /* 0x0000000d10101212 */ /* 0x004fe400078e3cff */
[----:B---3--:R-:W-:Y:S02]  /*0d20*/  @P1 LOP3.LUT R17, R17, R20, RZ, 0x3c, !PT ;  /* 0x0000001411111212 */ /* 0x008fe400078e3cff */
[----:B------:R-:W-:Y:S02]  /*0d30*/  @P1 LOP3.LUT R14, R14, R21, RZ, 0x3c, !PT ;  /* 0x000000150e0e1212 */ /* 0x000fe400078e3cff */
[----:B------:R-:W-:-:S02]  /*0d40*/  @P2 LOP3.LUT R19, R19, R22, RZ, 0x3c, !PT ;  /* 0x0000001613132212 */ /* 0x000fc400078e3cff */
[----:B------:R-:W-:Y:S02]  /*0d50*/  @P2 LOP3.LUT R16, R16, R23, RZ, 0x3c, !PT ;  /* 0x0000001710102212 */ /* 0x000fe400078e3cff */
[----:B------:R-:W-:Y:S02]  /*0d60*/  @P2 LOP3.LUT R17, R17, R24, RZ, 0x3c, !PT ;  /* 0x0000001811112212 */ /* 0x000fe400078e3cff */
[----:B------:R-:W-:Y:S02]  /*0d70*/  @P2 LOP3.LUT R14, R14, R25, RZ, 0x3c, !PT ;  /* 0x000000190e0e2212 */ /* 0x000fe400078e3cff */
[----:B------:R-:W-:Y:S02]  /*0d80*/  @P3 LOP3.LUT R19, R19, R26, RZ, 0x3c, !PT ;  /* 0x0000001a13133212 */ /* 0x000fe400078e3cff */
        /* <DEDUP_REMOVED lines=20> */
[----:B------:R-:W-:-:S13]  /*0ed0*/  R2P PR, R41.B1, 0x7f ;  /* 0x0000007f29007804 */ /* 0x000fda0000001000 */
[----:B------:R-:W2:Y:S04]  /*0ee0*/  @P0 LDG.E R18, desc[UR6][R4.64+0xa0] ;  /* 0x0000a00604120981 */ /* 0x000ea8000c1e1900 */
[----:B------:R-:W3:Y:S04]  /*0ef0*/  @P0 LDG.E R13, desc[UR6][R4.64+0xa4] ;  /* 0x0000a406040d0981 */ /* 0x000ee8000c1e1900 */
        /* <DEDUP_REMOVED lines=26> */
[----:B--2---:R-:W-:-:S03]  /*10a0*/  @P0 LOP3.LUT R19, R19, R18, RZ, 0x3c, !PT ;  /* 0x0000001213130212 */ /* 0x004fc600078e3cff */
[----:B------:R-:W2:Y:S01]  /*10b0*/  @P1 LDG.E R18, desc[UR6][R4.64+0xbc] ;  /* 0x0000bc0604121981 */ /* 0x000ea2000c1e1900 */
[----:B---3--:R-:W-:-:S03]  /*10c0*/  @P0 LOP3.LUT R16, R16, R13, RZ, 0x3c, !PT ;  /* 0x0000000d10100212 */ /* 0x008fc600078e3cff */
[----:B------:R-:W3:Y:S01]  /*10d0*/  @P1 LDG.E R13, desc[UR6][R4.64+0xc0] ;  /* 0x0000c006040d1981 */ /* 0x000ee2000c1e1900 */
[----:B----4-:R-:W-:-:S03]  /*10e0*/  @P0 LOP3.LUT R17, R17, R20, RZ, 0x3c, !PT ;  /* 0x0000001411110212 */ /* 0x010fc600078e3cff */
[----:B------:R-:W4:Y:S01]  /*10f0*/  @P1 LDG.E R20, desc[UR6][R4.64+0xc4] ;  /* 0x0000c40604141981 */ /* 0x000f22000c1e1900 */
[----:B------:R-:W-:-:S03]  /*1100*/  @P0 LOP3.LUT R14, R14, R21, RZ, 0x3c, !PT ;  /* 0x000000150e0e0212 */ /* 0x000fc600078e3cff */
[----:B------:R-:W4:Y:S01]  /*1110*/  @P2 LDG.E R21, desc[UR6][R4.64+0xcc] ;  /* 0x0000cc0604152981 */ /* 0x000f22000c1e1900 */
[----:B------:R-:W-:-:S03]  /*1120*/  @P0 LOP3.LUT R15, R15, R22, RZ, 0x3c, !PT ;  /* 0x000000160f0f0212 */ /* 0x000fc600078e3cff */
[----:B------:R-:W4:Y:S01]  /*1130*/  @P2 LDG.E R22, desc[UR6][R4.64+0xc8] ;  /* 0x0000c80604162981 */ /* 0x000f22000c1e1900 */
[----:B------:R-:W-:-:S03]  /*1140*/  @P1 LOP3.LUT R19, R19, R24, RZ, 0x3c, !PT ;  /* 0x0000001813131212 */ /* 0x000fc600078e3cff */
[----:B------:R-:W4:Y:S01]  /*1150*/  @P2 LDG.E R24, desc[UR6][R4.64+0xd0] ;  /* 0x0000d00604182981 */ /* 0x000f22000c1e1900 */
[----:B------:R-:W-:Y:S02]  /*1160*/  LOP3.LUT P0, RZ, R41, 0x8000, RZ, 0xc0, !PT ;  /* 0x0000800029ff7812 */ /* 0x000fe4000780c0ff */
[----:B------:R-:W-:Y:S02]  /*1170*/  @P1 LOP3.LUT R16, R16, R23, RZ, 0x3c, !PT ;  /* 0x0000001710101212 */ /* 0x000fe400078e3cff */
[----:B------:R-:W4:Y:S09]  /*1180*/  @P6 LDG.E R23, desc[UR6][R4.64+0x124] ;  /* 0x0001240604176981 */ /* 0x000f32000c1e1900 */
[----:B------:R-:W4:Y:S04]  /*1190*/  @P0 LDG.E R54, desc[UR6][R4.64+0x12c] ;  /* 0x00012c0604360981 */ /* 0x000f28000c1e1900 */
[----:B------:R-:W4:Y:S04]  /*11a0*/  @P0 LDG.E R41, desc[UR6][R4.64+0x130] ;  /* 0x0001300604290981 */ /* 0x000f28000c1e1900 */
[----:B------:R-:W4:Y:S04]  /*11b0*/  @P0 LDG.E R56, desc[UR6][R4.64+0x134] ;  /* 0x0001340604380981 */ /* 0x000f28000c1e1900 */
[----:B------:R-:W4:Y:S04]  /*11c0*/  @P0 LDG.E R58, desc[UR6][R4.64+0x13c] ;  /* 0x00013c06043a0981 */ /* 0x000f28000c1e1900 */
[----:B------:R-:W4:Y:S01]  /*11d0*/  @P0 LDG.E R43, desc[UR6][R4.64+0x138] ;  /* 0x00013806042b0981 */ /* 0x000f22000c1e1900 */
[----:B------:R-:W-:-:S04]  /*11e0*/  UIADD3 UR4, UPT, UPT, UR4, 0x10, URZ ;  /* 0x0000001004047890 */ /* 0x000fc8000fffe0ff */
[----:B------:R-:W-:Y:S01]  /*11f0*/  UISETP.NE.AND UP0, UPT, UR4, 0x20, UPT ;  /* 0x000000200400788c */ /* 0x000fe2000bf05270 */
[----:B--2---:R-:W-:Y:S02]  /*1200*/  @P1 LOP3.LUT R17, R17, R18, RZ, 0x3c, !PT ;  /* 0x0000001211111212 */ /* 0x004fe400078e3cff */
[----:B---3--:R-:W-:Y:S02]  /*1210*/  @P1 LOP3.LUT R14, R14, R13, RZ, 0x3c, !PT ;  /* 0x0000000d0e0e1212 */ /* 0x008fe400078e3cff */
[----:B----4-:R-:W-:Y:S02]  /*1220*/  @P1 LOP3.LUT R15, R15, R20, RZ, 0x3c, !PT ;  /* 0x000000140f0f1212 */ /* 0x010fe400078e3cff */
        /* <DEDUP_REMOVED lines=29> */
[----:B------:R-:W-:Y:S01]  /*1400*/  @P0 LOP3.LUT R14, R14, R43, RZ, 0x3c, !PT ;  /* 0x0000002b0e0e0212 */ /* 0x000fe200078e3cff */
[----:B------:R-:W-:Y:S06]  /*1410*/  BRA.U UP0, `(.L_x_7) ;  /* 0xfffffff5004c7547 */ /* 0x000fec000b83ffff */
[----:B------:R-:W-:-:S05]  /*1420*/  VIADD R10, R10, 0x1 ;  /* 0x000000010a0a7836 */ /* 0x000fca0000000000 */
[----:B------:R-:W-:-:S13]  /*1430*/  ISETP.NE.AND P0, PT, R10, 0x5, PT ;  /* 0x000000050a00780c */ /* 0x000fda0003f05270 */
[----:B------:R-:W-:Y:S05]  /*1440*/  @P0 BRA `(.L_x_8) ;  /* 0xfffffff400300947 */ /* 0x000fea000383ffff */
[----:B------:R0:W-:Y:S01]  /*1450*/  STL [R1+0x32c], R19 ;  /* 0x00032c1301007387 */ /* 0x0001e20000100800 */
[----:B------:R-:W-:-:S03]  /*1460*/  ISETP.NE.U32.AND P0, PT, R34, 0x1, PT ;  /* 0x000000012200780c */ /* 0x000fc60003f05070 */
[----:B------:R0:W-:Y:S01]  /*1470*/  STL.64 [R1+0x330], R16 ;  /* 0x0003301001007387 */ /* 0x0001e20000100a00 */
[----:B------:R-:W-:-:S03]  /*1480*/  ISETP.NE.AND.EX P0, PT, RZ, RZ, PT, P0 ;  /* 0x000000ffff00720c */ /* 0x000fc60003f05300 */
[----:B------:R0:W-:Y:S10]  /*1490*/  STL.64 [R1+0x338], R14 ;  /* 0x0003380e01007387 */ /* 0x0001f40000100a00 */
[----:B------:R-:W-:Y:S05]  /*14a0*/  @!P0 BRA `(.L_x_6) ;  /* 0x0000001800048947 */ /* 0x000fea0003800000 */
[----:B------:R-:W-:Y:S01]  /*14b0*/  UMOV UR4, URZ ;  /* 0x000000ff00047c82 */ /* 0x000fe20008000000 */
[----:B------:R-:W-:Y:S01]  /*14c0*/  UMOV UR5, URZ ;  /* 0x000000ff00057c82 */ /* 0x000fe20008000000 */
[----:B0-----:R-:W-:Y:S02]  /*14d0*/  HFMA2 R19, -RZ, RZ, 0, 0 ;  /* 0x00000000ff137431 */ /* 0x001fe400000001ff */
[----:B------:R-:W-:Y:S02]  /*14e0*/  IMAD.MOV.U32 R10, RZ, RZ, RZ ;  /* 0x000000ffff0a7224 */ /* 0x000fe400078e00ff */
[----:B------:R-:W-:Y:S02]  /*14f0*/  IMAD.U32 R15, RZ, RZ, UR4 ;  /* 0x00000004ff0f7e24 */ /* 0x000fe4000f8e00ff */
[----:B------:R-:W-:Y:S02]  /*1500*/  IMAD.U32 R14, RZ, RZ, UR5 ;  /* 0x00000005ff0e7e24 */ /* 0x000fe4000f8e00ff */
[----:B------:R-:W-:-:S02]  /*1510*/  IMAD.U32 R17, RZ, RZ, UR4 ;  /* 0x00000004ff117e24 */ /* 0x000fc4000f8e00ff */
[----:B------:R-:W-:-:S07]  /*1520*/  IMAD.U32 R16, RZ, RZ, UR5 ;  /* 0x00000005ff107e24 */ /* 0x000fce000f8e00ff */
.L_x_10:
[----:B------:R-:W-:-:S06]  /*1530*/  IMAD R11, R10, 0x4, R7 ;  /* 0x000000040a0b7824 */ /* 0x000fcc00078e0207 */
[----:B------:R-:W5:Y:S01]  /*1540*/  LDL R11, [R11+0x4] ;  /* 0x000004000b0b7983 */ /* 0x000f620000100800 */
[----:B------:R-:W-:Y:S01]  /*1550*/  IMAD.SHL.U32 R12, R10, 0x20, RZ ;  /* 0x000000200a0c7824 */ /* 0x000fe200078e00ff */
[----:B------:R-:W-:-:S06]  /*1560*/  UMOV UR4, URZ ;  /* 0x000000ff00047c82 */ /* 0x000fcc0008000000 */
.L_x_9:
[----:B-----5:R-:W-:Y:S02]  /*1570*/  SHF.R.U32.HI R41, RZ, UR4, R11 ;  /* 0x00000004ff297c19 */ /* 0x020fe4000801160b */
[----:B------:R-:W-:Y:S02]  /*1580*/  IADD3 R4, PT, PT, R12, UR4, RZ ;  /* 0x000000040c047c10 */ /* 0x000fe4000fffe0ff */
        /* <DEDUP_REMOVED lines=179> */
[----:B------:R-:W-:Y:S05]  /*20c0*/  @P0 BRA `(.L_x_6) ;  /* 0x0000000800fc0947 */ /* 0x000fea0003800000 */
[----:B------:R-:W-:Y:S01]  /*20d0*/  UMOV UR4, URZ ;  /* 0x000000ff00047c82 */ /* 0x000fe20008000000 */
[----:B------:R-:W-:Y:S01]  /*20e0*/  UMOV UR5, URZ ;  /* 0x000000ff00057c82 */ /* 0x000fe20008000000 */
[----:B------:R-:W-:Y:S01]  /*20f0*/  IMAD.MOV.U32 R10, RZ, RZ, RZ ;  /* 0x000000ffff0a7224 */ /* 0x000fe200078e00ff */
[----:B-1----:R-:W-:Y:S01]  /*2100*/  MOV R16, UR5 ;  /* 0x0000000500107c02 */ /* 0x002fe20008000f00 */
[----:B------:R-:W-:Y:S02]  /*2110*/  IMAD.MOV.U32 R19, RZ, RZ, RZ ;  /* 0x000000ffff137224 */ /* 0x000fe400078e00ff */
[----:B------:R-:W-:Y:S02]  /*2120*/  IMAD.U32 R15, RZ, RZ, UR4 ;  /* 0x00000004ff0f7e24 */ /* 0x000fe4000f8e00ff */
[----:B------:R-:W-:Y:S02]  /*2130*/  IMAD.U32 R14, RZ, RZ, UR5 ;  /* 0x00000005ff0e7e24 */ /* 0x000fe4000f8e00ff */
[----:B------:R-:W-:-:S07]  /*2140*/  IMAD.U32 R17, RZ, RZ, UR4 ;  /* 0x00000004ff117e24 */ /* 0x000fce000f8e00ff */
.L_x_12:
[----:B------:R-:W-:-:S06]  /*2150*/  IMAD R11, R10, 0x4, R7 ;  /* 0x000000040a0b7824 */ /* 0x000fcc00078e0207 */
[----:B------:R-:W5:Y:S01]  /*2160*/  LDL R11, [R11+0x4] ;  /* 0x000004000b0b7983 */ /* 0x000f620000100800 */
[----:B------:R-:W-:Y:S01]  /*2170*/  IMAD.SHL.U32 R12, R10, 0x20, RZ ;  /* 0x000000200a0c7824 */ /* 0x000fe200078e00ff */
[----:B------:R-:W-:-:S06]  /*2180*/  UMOV UR4, URZ ;  /* 0x000000ff00047c82 */ /* 0x000fcc0008000000 */
.L_x_11:
        /* <DEDUP_REMOVED lines=12> */
[----:B------:R-:W4:Y:S04]  /*2250*/  @P2 LDG.E R26, desc[UR6][R4.64+0x38] ;  /* 0x00003806041a2981 */ /* 0x000f28000c1e1900 */
[----:B------:R-:W4:Y:S04]  /*2260*/  @P3 LDG.E R28, desc[UR6][R4.64+0x4c] ;  /* 0x00004c06041c3981 */ /* 0x000f28000c1e1900 */
        /* <DEDUP_REMOVED lines=34> */
[----:B------:R-:W-:Y:S02]  /*2490*/  @!P0 LOP3.LUT R19, R19, R18, RZ, 0x3c, !PT ;  /* 0x0000001213138212 */ /* 0x000fe400078e3cff */
[----:B------:R-:W-:Y:S01]  /*24a0*/  LOP3.LUT P0, RZ, R41, 0x80, RZ, 0xc0, !PT ;  /* 0x0000008029ff7812 */ /* 0x000fe2000780c0ff */
[----:B------:R-:W3:-:S12]  /*24b0*/  @P4 LDG.E R18, desc[UR6][R4.64+0x60] ;  /* 0x0000600604124981 */ /* 0x000ed8000c1e1900 */
[----:B------:R-:W3:Y:S04]  /*24c0*/  @P0 LDG.E R48, desc[UR6][R4.64+0x8c] ;  /* 0x00008c0604300981 */ /* 0x000ee8000c1e1900 */
[----:B------:R-:W3:Y:S04]  /*24d0*/  @P0 LDG.E R45, desc[UR6][R4.64+0x90] ;  /* 0x00009006042d0981 */ /* 0x000ee8000c1e1900 */
[----:B------:R-:W3:Y:S04]  /*24e0*/  @P0 LDG.E R50, desc[UR6][R4.64+0x94] ;  /* 0x0000940604320981 */ /* 0x000ee8000c1e1900 */
[----:B------:R-:W3:Y:S04]  /*24f0*/  @P0 LDG.E R47, desc[UR6][R4.64+0x98] ;  /* 0x00009806042f0981 */ /* 0x000ee8000c1e1900 */
[----:B------:R-:W3:Y:S01]  /*2500*/  @P0 LDG.E R52, desc[UR6][R4.64+0x9c] ;  /* 0x00009c0604340981 */ /* 0x000ee2000c1e1900 */
[----:B--2---:R-:W-:-:S02]  /*2510*/  @P1 LOP3.LUT R17, R17, R22, RZ, 0x3c, !PT ;  /* 0x0000001611111212 */ /* 0x004fc400078e3cff */
[----:B----4-:R-:W-:Y:S02]  /*2520*/  @P1 LOP3.LUT R16, R16, R13, RZ, 0x3c, !PT ;  /* 0x0000000d10101212 */ /* 0x010fe400078e3cff */
[----:B---3--:R-:W-:Y:S02]  /*2530*/  @P1 LOP3.LUT R19, R19, R20, RZ, 0x3c, !PT ;  /* 0x0000001413131212 */ /* 0x008fe400078e3cff */
        /* <DEDUP_REMOVED lines=68> */
[----:B------:R-:W-:Y:S02]  /*2980*/  LOP3.LUT P0, RZ, R41, 0x8000, RZ, 0xc0, !PT ;  /* 0x0000800029ff7812 */ /* 0x000fe4000780c0ff */
[----:B------:R-:W-:Y:S01]  /*2990*/  @P1 LOP3.LUT R19, R19, R24, RZ, 0x3c, !PT ;  /* 0x0000001813131212 */ /* 0x000fe200078e3cff */
[----:B------:R-:W4:Y:S04]  /*29a0*/  @P6 LDG.E R41, desc[UR6][R4.64+0x124] ;  /* 0x0001240604296981 */ /* 0x000f28000c1e1900 */
[----:B------:R-:W4:Y:S06]  /*29b0*/  @P6 LDG.E R24, desc[UR6][R4.64+0x128] ;  /* 0x0001280604186981 */ /* 0x000f2c000c1e1900 */
        /* <DEDUP_REMOVED lines=40> */
[----:B------:R-:W-:Y:S01]  /*2c40*/  @P0 LOP3.LUT R14, R14, R45, RZ, 0x3c, !PT ;  /* 0x0000002d0e0e0212 */ /* 0x000fe200078e3cff */
[----:B------:R-:W-:Y:S06]  /*2c50*/  BRA.U UP0, `(.L_x_11) ;  /* 0xfffffff5004c7547 */ /* 0x000fec000b83ffff */
[----:B------:R-:W-:-:S05]  /*2c60*/  VIADD R10, R10, 0x1 ;  /* 0x000000010a0a7836 */ /* 0x000fca0000000000 */
[----:B------:R-:W-:-:S13]  /*2c70*/  ISETP.NE.AND P0, PT, R10, 0x5, PT ;  /* 0x000000050a00780c */ /* 0x000fda0003f05270 */
[----:B------:R-:W-:Y:S05]  /*2c80*/  @P0 BRA `(.L_x_12) ;  /* 0xfffffff400300947 */ /* 0x000fea000383ffff */
[----:B------:R2:W-:Y:S04]  /*2c90*/  STL [R1+0x32c], R19 ;  /* 0x00032c1301007387 */ /* 0x0005e80000100800 */
[----:B------:R2:W-:Y:S04]  /*2ca0*/  STL.64 [R1+0x330], R16 ;  /* 0x0003301001007387 */ /* 0x0005e80000100a00 */
[----:B------:R2:W-:Y:S02]  /*2cb0*/  STL.64 [R1+0x338], R14 ;  /* 0x0003380e01007387 */ /* 0x0005e40000100a00 */
.L_x_6:
[----:B------:R-:W-:Y:S05]  /*2cc0*/  BSYNC.RECONVERGENT B1 ;  /* 0x0000000000017941 */ /* 0x000fea0003800200 */
.L_x_5:
[----:B------:R-:W-:Y:S01]  /*2cd0*/  ISETP.GT.U32.AND P0, PT, R6, 0x3, PT ;  /* 0x000000030600780c */ /* 0x000fe20003f04070 */
[----:B------:R-:W-:Y:S01]  /*2ce0*/  VIADD R8, R8, 0x1 ;  /* 0x0000000108087836 */ /* 0x000fe20000000000 */
[--C-:B------:R-:W-:Y:S02]  /*2cf0*/  SHF.R.U64 R6, R6, 0x2, R9.reuse ;  /* 0x0000000206067819 */ /* 0x100fe40000001209 */
[----:B------:R-:W-:Y:S02]  /*2d00*/  ISETP.GT.U32.AND.EX P0, PT, R9, RZ, PT, P0 ;  /* 0x000000ff0900720c */ /* 0x000fe40003f04100 */
[----:B------:R-:W-:-:S11]  /*2d10*/  SHF.R.U32.HI R9, RZ, 0x2, R9 ;  /* 0x00000002ff097819 */ /* 0x000fd60000011609 */
[----:B------:R-:W-:Y:S05]  /*2d20*/  @P0 BRA `(.L_x_13) ;  /* 0xffffffd800cc0947 */ /* 0x000fea000383ffff */
.L_x_4:
[----:B------:R-:W-:Y:S05]  /*2d30*/  BSYNC.RECONVERGENT B0 ;  /* 0x0000000000007941 */ /* 0x000fea0003800200 */
.L_x_3:
[----:B------:R4:W-:Y:S01]  /*2d40*/  STL.64 [R1+0x340], RZ ;  /* 0x000340ff01007387 */ /* 0x0009e20000100a00 */
[----:B------:R-:W-:Y:S01]  /*2d50*/  HFMA2 R13, -RZ, RZ, 1.982421875, -0.53955078125 ;  /* 0x3feeb851ff0d7431 */ /* 0x000fe200000001ff */
[----:B------:R-:W-:Y:S01]  /*2d60*/  BSSY.RECONVERGENT B0, `(.L_x_14) ;  /* 0x000034d000007945 */ /* 0x000fe20003800200 */
[----:B------:R-:W-:Y:S01]  /*2d70*/  IMAD.MOV.U32 R12, RZ, RZ, -0x147ae148 ;  /* 0xeb851eb8ff0c7424 */ /* 0x000fe200078e00ff */
[----:B------:R4:W-:Y:S01]  /*2d80*/  STL [R1+0x348], RZ ;  /* 0x000348ff01007387 */ /* 0x0009e20000100800 */
[----:B------:R-:W-:Y:S01]  /*2d90*/  IMAD.MOV.U32 R20, RZ, RZ, 0x0 ;  /* 0x00000000ff147424 */ /* 0x000fe200078e00ff */
[----:B------:R-:W-:Y:S01]  /*2da0*/  CS2R R10, SRZ ;  /* 0x00000000000a7805 */ /* 0x000fe2000001ff00 */
[----:B------:R-:W-:Y:S01]  /*2db0*/  IMAD.MOV.U32 R21, RZ, RZ, 0x3ff00000 ;  /* 0x3ff00000ff157424 */ /* 0x000fe200078e00ff */
[----:B------:R4:W-:Y:S01]  /*2dc0*/  STL.64 [R1+0x350], RZ ;  /* 0x000350ff01007387 */ /* 0x0009e20000100a00 */
[----:B------:R-:W-:Y:S02]  /*2dd0*/  CS2R R8, SRZ ;  /* 0x0000000000087805 */ /* 0x000fe4000001ff00 */
[----:B---3--:R-:W-:-:S02]  /*2de0*/  CS2R R6, SRZ ;  /* 0x0000000000067805 */ /* 0x008fc4000001ff00 */
[----:B------:R-:W-:Y:S02]  /*2df0*/  CS2R R4, SRZ ;  /* 0x0000000000047805 */ /* 0x000fe4000001ff00 */
[----:B------:R-:W-:Y:S01]  /*2e00*/  CS2R R2, SRZ ;  /* 0x0000000000027805 */ /* 0x000fe2000001ff00 */
[----:B----4-:R-:W-:-:S07]  /*2e10*/  IMAD.MOV.U32 R18, RZ, RZ, -0x16c67100 ;  /* 0xe9398f00ff127424 */ /* 0x010fce00078e00ff */
.L_x_69:
[----:B------:R-:W-:Y:S01]  /*2e20*/  SHF.R.U32.HI R22, RZ, 0x2, R19 ;  /* 0x00000002ff167819 */ /* 0x000fe20000011613 */
[----:B------:R-:W-:Y:S01]  /*2e30*/  VIADD R36, R18, 0x587c5 ;  /* 0x000587c512247836 */ /* 0x000fe20000000000 */
[----:B------:R-:W-:Y:S02]  /*2e40*/  BSSY.RECONVERGENT B1, `(.L_x_15) ;  /* 0x0000061000017945 */ /* 0x000fe40003800200 */
[----:B------:R-:W-:Y:S01]  /*2e50*/  LOP3.LUT R22, R22, R19, RZ, 0x3c, !PT ;  /* 0x0000001316167212 */ /* 0x000fe200078e3cff */
[----:B012---:R-:W-:-:S04]  /*2e60*/  IMAD.SHL.U32 R19, R15, 0x10, RZ ;  /* 0x000000100f137824 */ /* 0x007fc800078e00ff */
[----:B------:R-:W-:-:S05]  /*2e70*/  IMAD.SHL.U32 R23, R22, 0x2, RZ ;  /* 0x0000000216177824 */ /* 0x000fca00078e00ff */
[----:B------:R-:W-:Y:S01]  /*2e80*/  LOP3.LUT R22, R22, R23, R19, 0x96, !PT ;  /* 0x0000001716167212 */ /* 0x000fe200078e9613 */
[----:B------:R-:W-:-:S03]  /*2e90*/  IMAD.MOV.U32 R23, RZ, RZ, 0x2f800000 ;  /* 0x2f800000ff177424 */ /* 0x000fc600078e00ff */
[----:B------:R-:W-:-:S04]  /*2ea0*/  LOP3.LUT R19, R22, R15, RZ, 0x3c, !PT ;  /* 0x0000000f16137212 */ /* 0x000fc800078e3cff */
[----:B------:R-:W-:-:S04]  /*2eb0*/  IADD3 R22, PT, PT, R19, R36, RZ ;  /* 0x0000002413167210 */ /* 0x000fc80007ffe0ff */
[----:B------:R-:W-:-:S05]  /*2ec0*/  I2FP.F32.U32 R22, R22 ;  /* 0x0000001600167245 */ /* 0x000fca0000201000 */
[----:B------:R-:W-:-:S04]  /*2ed0*/  FFMA R22, R22, R23, 1.1641532182693481445e-10 ;  /* 0x2f00000016167423 */ /* 0x000fc80000000017 */
[----:B------:R-:W-:-:S06]  /*2ee0*/  FMUL R28, R22, 2.14748364800000000000e+09 ;  /* 0x4f000000161c7820 */ /* 0x000fcc0000400000 */
[----:B------:R-:W0:Y:S08]  /*2ef0*/  F2I.TRUNC.NTZ R28, R28 ;  /* 0x0000001c001c7305 */ /* 0x000e30000020f100 */
[----:B0-----:R-:W0:Y:S02]  /*2f00*/  I2F.F64 R22, R28 ;  /* 0x0000001c00167312 */ /* 0x001e240000201c00 */
[----:B0-----:R-:W-:-:S08]  /*2f10*/  DADD R22, R22, 1 ;  /* 0x3ff0000016167429 */ /* 0x001fd00000000000 */
[----:B------:R-:W-:-:S10]  /*2f20*/  DMUL R24, R22, 4.6566128730773925781e-10 ;  /* 0x3e00000016187828 */ /* 0x000fd40000000000 */
[----:B------:R-:W-:Y:S01]  /*2f30*/  ISETP.GT.AND P0, PT, R25, 0xfffff, PT ;  /* 0x000fffff1900780c */ /* 0x000fe20003f04270 */
[----:B------:R-:W-:Y:S02]  /*2f40*/  IMAD.MOV.U32 R26, RZ, RZ, R24 ;  /* 0x000000ffff1a7224 */ /* 0x000fe400078e0018 */
[--C-:B------:R-:W-:Y:S02]  /*2f50*/  IMAD.MOV.U32 R27, RZ, RZ, R25.reuse ;  /* 0x000000ffff1b7224 */ /* 0x100fe400078e0019 */
[----:B------:R-:W-:-:S08]  /*2f60*/  IMAD.MOV.U32 R23, RZ, RZ, R25 ;  /* 0x000000ffff177224 */ /* 0x000fd000078e0019 */
[----:B------:R-:W-:-:S10]  /*2f70*/  @!P0 DMUL R26, R26, 1.80143985094819840000e+16 ;  /* 0x435000001a1a8828 */ /* 0x000fd40000000000 */
[----:B------:R-:W-:Y:S02]  /*2f80*/  @!P0 IMAD.MOV.U32 R23, RZ, RZ, R27 ;  /* 0x000000ffff178224 */ /* 0x000fe400078e001b */
[----:B------:R-:W-:Y:S02]  /*2f90*/  @!P0 IMAD.MOV.U32 R24, RZ, RZ, R26 ;  /* 0x000000ffff188224 */ /* 0x000fe400078e001a */
[----:B------:R-:W-:-:S05]  /*2fa0*/  VIADD R22, R23, 0xffffffff ;  /* 0xffffffff17167836 */ /* 0x000fca0000000000 */
[----:B------:R-:W-:Y:S02]  /*2fb0*/  ISETP.GT.U32.AND P1, PT, R22, 0x7feffffe, PT ;  /* 0x7feffffe1600780c */ /* 0x000fe40003f24070 */
[----:B------:R-:W-:Y:S01]  /*2fc0*/  MOV R22, 0xfffffc01 ;  /* 0xfffffc0100167802 */ /* 0x000fe20000000f00 */
[----:B------:R-:W-:-:S10]  /*2fd0*/  @!P0 IMAD.MOV.U32 R22, RZ, RZ, -0x435 ;  /* 0xfffffbcbff168424 */ /* 0x000fd400078e00ff */
[----:B------:R-:W-:Y:S05]  /*2fe0*/  @P1 BRA `(.L_x_16) ;  /* 0x0000000400001947 */ /* 0x000fea0003800000 */
[----:B------:R-:W-:Y:S01]  /*2ff0*/  LOP3.LUT R25, R23, 0xfffff, RZ, 0xc0, !PT ;  /* 0x000fffff17197812 */ /* 0x000fe200078ec0ff */
[----:B------:R-:W-:Y:S01]  /*3000*/  IMAD.MOV.U32 R26, RZ, RZ, RZ ;  /* 0x000000ffff1a7224 */ /* 0x000fe200078e00ff */
[----:B------:R-:W-:Y:S01]  /*3010*/  MOV R35, 0x3ed0ee25 ;  /* 0x3ed0ee2500237802 */ /* 0x000fe20000000f00 */
[----:B------:R-:W-:Y:S01]  /*3020*/  IMAD.MOV.U32 R34, RZ, RZ, -0x748574fc ;  /* 0x8b7a8b04ff227424 */ /* 0x000fe200078e00ff */
[----:B------:R-:W-:Y:S01]  /*3030*/  LOP3.LUT R25, R25, 0x3ff00000, RZ, 0xfc, !PT ;  /* 0x3ff0000019197812 */ /* 0x000fe200078efcff */
[----:B------:R-:W-:Y:S01]  /*3040*/  UMOV UR4, 0x3ae80f1e ;  /* 0x3ae80f1e00047882 */ /* 0x000fe20000000000 */
[----:B------:R-:W-:Y:S01]  /*3050*/  UMOV UR5, 0x3eb1380b ;  /* 0x3eb1380b00057882 */ /* 0x000fe20000000000 */
[----:B------:R-:W-:Y:S01]  /*3060*/  LEA.HI R38, R23, R22, RZ, 0xc ;  /* 0x0000001617267211 */ /* 0x000fe200078f60ff */
[----:B------:R-:W-:Y:S01]  /*3070*/  IMAD.MOV.U32 R39, RZ, RZ, 0x43300000 ;  /* 0x43300000ff277424 */ /* 0x000fe200078e00ff */
[----:B------:R-:W-:Y:S01]  /*3080*/  ISETP.GE.U32.AND P0, PT, R25, 0x3ff6a09f, PT ;  /* 0x3ff6a09f1900780c */ /* 0x000fe20003f06070 */
[----:B------:R-:W-:Y:S01]  /*3090*/  UMOV UR8, 0x80000000 ;  /* 0x8000000000087882 */ /* 0x000fe20000000000 */
[----:B------:R-:W-:-:S11]  /*30a0*/  UMOV UR9, 0x43300000 ;  /* 0x4330000000097882 */ /* 0x000fd60000000000 */
[----:B------:R-:W-:Y:S02]  /*30b0*/  @P0 VIADD R27, R25, 0xfff00000 ;  /* 0xfff00000191b0836 */ /* 0x000fe40000000000 */
[----:B------:R-:W-:Y:S02]  /*30c0*/  @P0 VIADD R38, R38, 0x1 ;  /* 0x0000000126260836 */ /* 0x000fe40000000000 */
[----:B------:R-:W-:-:S03]  /*30d0*/  @P0 IMAD.MOV.U32 R25, RZ, RZ, R27 ;  /* 0x000000ffff190224 */ /* 0x000fc600078e001b */
[----:B------:R-:W-:-:S03]  /*30e0*/  LOP3.LUT R38, R38, 0x80000000, RZ, 0x3c, !PT ;  /* 0x8000000026267812 */ /* 0x000fc600078e3cff */
[C---:B------:R-:W-:Y:S02]  /*30f0*/  DADD R32, R24.reuse, 1 ;  /* 0x3ff0000018207429 */ /* 0x040fe40000000000 */
[----:B------:R-:W-:-:S04]  /*3100*/  DADD R24, R24, -1 ;  /* 0xbff0000018187429 */ /* 0x000fc80000000000 */
[----:B------:R-:W0:Y:S02]  /*3110*/  MUFU.RCP64H R27, R33 ;  /* 0x00000021001b7308 */ /* 0x000e240000001800 */
[----:B0-----:R-:W-:-:S08]  /*3120*/  DFMA R28, -R32, R26, 1 ;  /* 0x3ff00000201c742b */ /* 0x001fd0000000011a */
[----:B------:R-:W-:-:S08]  /*3130*/  DFMA R28, R28, R28, R28 ;  /* 0x0000001c1c1c722b */ /* 0x000fd0000000001c */
[----:B------:R-:W-:-:S08]  /*3140*/  DFMA R26, R26, R28, R26 ;  /* 0x0000001c1a1a722b */ /* 0x000fd0000000001a */
[----:B------:R-:W-:-:S08]  /*3150*/  DMUL R28, R24, R26 ;  /* 0x0000001a181c7228 */ /* 0x000fd00000000000 */
[----:B------:R-:W-:-:S08]  /*3160*/  DFMA R28, R24, R26, R28 ;  /* 0x0000001a181c722b */ /* 0x000fd0000000001c */
[----:B------:R-:W-:Y:S02]  /*3170*/  DMUL R30, R28, R28 ;  /* 0x0000001c1c1e7228 */ /* 0x000fe40000000000 */
[----:B------:R-:W-:-:S06]  /*3180*/  DADD R22, R24, -R28 ;  /* 0x0000000018167229 */ /* 0x000fcc000000081c */
[----:B------:R-:W-:Y:S01]  /*3190*/  DFMA R32, R30, UR4, R34 ;  /* 0x000000041e207c2b */ /* 0x000fe20008000022 */
[----:B------:R-:W-:Y:S01]  /*31a0*/  UMOV UR4, 0x9f02676f ;  /* 0x9f02676f00047882 */ /* 0x000fe20000000000 */
[----:B------:R-:W-:Y:S01]  /*31b0*/  UMOV UR5, 0x3ef3b266 ;  /* 0x3ef3b26600057882 */ /* 0x000fe20000000000 */
[----:B------:R-:W-:Y:S02]  /*31c0*/  DADD R34, R22, R22 ;  /* 0x0000000016227229 */ /* 0x000fe40000000016 */
[----:B------:R-:W-:Y:S01]  /*31d0*/  DADD R22, R38, -UR8 ;  /* 0x8000000826167e29 */ /* 0x000fe20008000000 */
[----:B------:R-:W-:Y:S01]  /*31e0*/  UMOV UR8, 0xfefa39ef ;  /* 0xfefa39ef00087882 */ /* 0x000fe20000000000 */
[----:B------:R-:W-:Y:S01]  /*31f0*/  UMOV UR9, 0x3fe62e42 ;  /* 0x3fe62e4200097882 */ /* 0x000fe20000000000 */
[----:B------:R-:W-:Y:S01]  /*3200*/  DFMA R32, R30, R32, UR4 ;  /* 0x000000041e207e2b */ /* 0x000fe20008000020 */
[----:B------:R-:W-:Y:S01]  /*3210*/  UMOV UR4, 0xa9ab0956 ;  /* 0xa9ab095600047882 */ /* 0x000fe20000000000 */
[----:B------:R-:W-:Y:S01]  /*3220*/  UMOV UR5, 0x3f1745cb ;  /* 0x3f1745cb00057882 */ /* 0x000fe20000000000 */
[----:B------:R-:W-:-:S02]  /*3230*/  DFMA R34, R24, -R28, R34 ;  /* 0x8000001c1822722b */ /* 0x000fc40000000022 */
[----:B------:R-:W-:-:S03]  /*3240*/  DFMA R24, R22, UR8, R28 ;  /* 0x0000000816187c2b */ /* 0x000fc6000800001c */
[----:B------:R-:W-:Y:S01]  /*3250*/  DFMA R32, R30, R32, UR4 ;  /* 0x000000041e207e2b */ /* 0x000fe20008000020 */
[----:B------:R-:W-:Y:S01]  /*3260*/  UMOV UR4, 0x2d1b5154 ;  /* 0x2d1b515400047882 */ /* 0x000fe20000000000 */
[----:B------:R-:W-:Y:S01]  /*3270*/  UMOV UR5, 0x3f3c71c7 ;  /* 0x3f3c71c700057882 */ /* 0x000fe20000000000 */
[----:B------:R-:W-:-:S05]  /*3280*/  DMUL R34, R26, R34 ;  /* 0x000000221a227228 */ /* 0x000fca0000000000 */
[----:B------:R-:W-:Y:S01]  /*3290*/  DFMA R32, R30, R32, UR4 ;  /* 0x000000041e207e2b */ /* 0x000fe20008000020 */
[----:B------:R-:W-:Y:S01]  /*32a0*/  UMOV UR4, 0x923be72d ;  /* 0x923be72d00047882 */ /* 0x000fe20000000000 */
[----:B------:R-:W-:-:S06]  /*32b0*/  UMOV UR5, 0x3f624924 ;  /* 0x3f62492400057882 */ /* 0x000fcc0000000000 */
        /* <DEDUP_REMOVED lines=8> */
[----:B------:R-:W-:Y:S02]  /*3340*/  UMOV UR5, 0x3fe62e42 ;  /* 0x3fe62e4200057882 */ /* 0x000fe40000000000 */
[----:B------:R-:W-:Y:S01]  /*3350*/  DFMA R38, R22, -UR4, R24 ;  /* 0x8000000416267c2b */ /* 0x000fe20008000018 */
[----:B------:R-:W-:Y:S01]  /*3360*/  UMOV UR4, 0x3b39803f ;  /* 0x3b39803f00047882 */ /* 0x000fe20000000000 */
[----:B------:R-:W-:Y:S02]  /*3370*/  UMOV UR5, 0x3c7abc9e ;  /* 0x3c7abc9e00057882 */ /* 0x000fe40000000000 */
[----:B------:R-:W-:-:S04]  /*3380*/  DMUL R32, R30, R32 ;  /* 0x000000201e207228 */ /* 0x000fc80000000000 */
[----:B------:R-:W-:-:S04]  /*3390*/  DADD R38, -R28, R38 ;  /* 0x000000001c267229 */ /* 0x000fc80000000126 */
[----:B------:R-:W-:-:S08]  /*33a0*/  DFMA R32, R28, R32, R34 ;  /* 0x000000201c20722b */ /* 0x000fd00000000022 */
[----:B------:R-:W-:-:S08]  /*33b0*/  DADD R32, R32, -R38 ;  /* 0x0000000020207229 */ /* 0x000fd00000000826 */
[----:B------:R-:W-:-:S08]  /*33c0*/  DFMA R32, R22, UR4, R32 ;  /* 0x0000000416207c2b */ /* 0x000fd00008000020 */
[----:B------:R-:W-:Y:S01]  /*33d0*/  DADD R24, R24, R32 ;  /* 0x0000000018187229 */ /* 0x000fe20000000020 */
[----:B------:R-:W-:Y:S10]  /*33e0*/  BRA `(.L_x_17) ;  /* 0x0000000000187947 */ /* 0x000ff40003800000 */
.L_x_16:
[----:B------:R-:W-:Y:S01]  /*33f0*/  IMAD.MOV.U32 R22, RZ, RZ, 0x0 ;  /* 0x00000000ff167424 */ /* 0x000fe200078e00ff */
[----:B------:R-:W-:Y:S01]  /*3400*/  LOP3.LUT P0, RZ, R27, 0x7fffffff, RZ, 0xc0, !PT ;  /* 0x7fffffff1bff7812 */ /* 0x000fe2000780c0ff */
[----:B------:R-:W-:-:S06]  /*3410*/  IMAD.MOV.U32 R23, RZ, RZ, 0x7ff00000 ;  /* 0x7ff00000ff177424 */ /* 0x000fcc00078e00ff */
[----:B------:R-:W-:-:S10]  /*3420*/  DFMA R22, R26, R22, +INF ;  /* 0x7ff000001a16742b */ /* 0x000fd40000000016 */
[----:B------:R-:W-:Y:S02]  /*3430*/  FSEL R24, R22, RZ, P0 ;  /* 0x000000ff16187208 */ /* 0x000fe40000000000 */
[----:B------:R-:W-:-:S07]  /*3440*/  FSEL R25, R23, -QNAN , P0 ;  /* 0xfff0000017197808 */ /* 0x000fce0000000000 */
.L_x_17:
[----:B------:R-:W-:Y:S05]  /*3450*/  BSYNC.RECONVERGENT B1 ;  /* 0x0000000000017941 */ /* 0x000fea0003800200 */
.L_x_15:
[----:B------:R-:W-:Y:S01]  /*3460*/  DFMA R10, R24, -R20, R10 ;  /* 0x80000014180a722b */ /* 0x000fe2000000000a */
[----:B------:R-:W-:Y:S01]  /*3470*/  BSSY.RECONVERGENT B2, `(.L_x_18) ;  /* 0x0000068000027945 */ /* 0x000fe20003800200 */
[----:B------:R-:W-:Y:S02]  /*3480*/  IMAD.MOV.U32 R34, RZ, RZ, R20 ;  /* 0x000000ffff227224 */ /* 0x000fe400078e0014 */
[----:B------:R-:W-:-:S04]  /*3490*/  IMAD.MOV.U32 R35, RZ, RZ, R21 ;  /* 0x000000ffff237224 */ /* 0x000fc800078e0015 */
[----:B------:R-:W-:-:S14]  /*34a0*/  DSETP.GTU.AND P0, PT, R10, RZ, PT ;  /* 0x000000ff0a00722a */ /* 0x000fdc0003f0c000 */
[----:B------:R-:W-:Y:S05]  /*34b0*/  @P0 BRA `(.L_x_19) ;  /* 0x00000004008c0947 */ /* 0x000fea0003800000 */
[----:B------:R-:W-:Y:S01]  /*34c0*/  UMOV UR4, 0xcf754635 ;  /* 0xcf75463500047882 */ /* 0x000fe20000000000 */
[----:B------:R-:W-:Y:S01]  /*34d0*/  UMOV UR5, 0x3fe7d9f4 ;  /* 0x3fe7d9f400057882 */ /* 0x000fe20000000000 */
[----:B------:R-:W-:Y:S02]  /*34e0*/  DADD R10, -RZ, -R10 ;  /* 0x00000000ff0a7229 */ /* 0x000fe4000000090a */
[----:B------:R-:W-:Y:S02]  /*34f0*/  DSETP.GEU.AND P0, PT, R20, -UR4, PT ;  /* 0x8000000414007e2a */ /* 0x000fe4000bf0e000 */
[----:B------:R-:W-:-:S12]  /*3500*/  DADD R34, -RZ, -R20 ;  /* 0x00000000ff227229 */ /* 0x000fd80000000914 */
[----:B------:R-:W-:Y:S05]  /*3510*/  @P0 BRA `(.L_x_19) ;  /* 0x0000000400740947 */ /* 0x000fea0003800000 */
[----:B------:R-:W-:Y:S01]  /*3520*/  DFMA R24, -R20, R20, 1 ;  /* 0x3ff000001418742b */ /* 0x000fe20000000114 */
[----:B------:R-:W-:Y:S01]  /*3530*/  MOV R22, 0x0 ;  /* 0x0000000000167802 */ /* 0x000fe20000000f00 */
[----:B------:R-:W-:Y:S01]  /*3540*/  IMAD.MOV.U32 R23, RZ, RZ, 0x40020000 ;  /* 0x40020000ff177424 */ /* 0x000fe200078e00ff */
[----:B------:R-:W-:Y:S01]  /*3550*/  BSSY.RECONVERGENT B1, `(.L_x_20) ;  /* 0x000001e000017945 */ /* 0x000fe20003800200 */
[----:B------:R-:W-:Y:S02]  /*3560*/  IMAD.MOV.U32 R28, RZ, RZ, 0x0 ;  /* 0x00000000ff1c7424 */ /* 0x000fe400078e00ff */
[----:B------:R-:W-:Y:S02]  /*3570*/  IMAD.MOV.U32 R29, RZ, RZ, 0x3fd80000 ;  /* 0x3fd80000ff1d7424 */ /* 0x000fe400078e00ff */
[----:B------:R-:W-:-:S06]  /*3580*/  DFMA R24, R24, -R22, 1 ;  /* 0x3ff000001818742b */ /* 0x000fcc0000000816 */
[----:B------:R-:W0:Y:S04]  /*3590*/  MUFU.RSQ64H R23, R25 ;  /* 0x0000001900177308 */ /* 0x000e280000001c00 */
[----:B------:R-:W-:-:S05]  /*35a0*/  VIADD R22, R25, 0xfcb00000 ;  /* 0xfcb0000019167836 */ /* 0x000fca0000000000 */
[----:B------:R-:W-:Y:S01]  /*35b0*/  ISETP.GE.U32.AND P0, PT, R22, 0x7ca00000, PT ;  /* 0x7ca000001600780c */ /* 0x000fe20003f06070 */
[----:B0-----:R-:W-:-:S08]  /*35c0*/  DMUL R26, R22, R22 ;  /* 0x00000016161a7228 */ /* 0x001fd00000000000 */
[----:B------:R-:W-:-:S08]  /*35d0*/  DFMA R26, R24, -R26, 1 ;  /* 0x3ff00000181a742b */ /* 0x000fd0000000081a */
[----:B------:R-:W-:Y:S02]  /*35e0*/  DFMA R28, R26, R28, 0.5 ;  /* 0x3fe000001a1c742b */ /* 0x000fe4000000001c */
[----:B------:R-:W-:-:S08]  /*35f0*/  DMUL R26, R22, R26 ;  /* 0x0000001a161a7228 */ /* 0x000fd00000000000 */
[----:B------:R-:W-:-:S08]  /*3600*/  DFMA R44, R28, R26, R22 ;  /* 0x0000001a1c2c722b */ /* 0x000fd00000000016 */
[----:B------:R-:W-:Y:S02]  /*3610*/  DMUL R38, R24, R44 ;  /* 0x0000002c18267228 */ /* 0x000fe40000000000 */
[----:B------:R-:W-:Y:S02]  /*3620*/  VIADD R33, R45, 0xfff00000 ;  /* 0xfff000002d217836 */ /* 0x000fe40000000000 */
[----:B------:R-:W-:-:S04]  /*3630*/  IMAD.MOV.U32 R32, RZ, RZ, R44 ;  /* 0x000000ffff207224 */ /* 0x000fc800078e002c */
[----:B------:R-:W-:-:S08]  /*3640*/  DFMA R40, R38, -R38, R24 ;  /* 0x800000262628722b */ /* 0x000fd00000000018 */
[----:B------:R-:W-:Y:S01]  /*3650*/  DFMA R30, R40, R32, R38 ;  /* 0x00000020281e722b */ /* 0x000fe20000000026 */
[----:B------:R-:W-:Y:S10]  /*3660*/  @!P0 BRA `(.L_x_21) ;  /* 0x0000000000308947 */ /* 0x000ff40003800000 */
[----:B------:R-:W-:Y:S01]  /*3670*/  MOV R29, R24 ;  /* 0x00000018001d7202 */ /* 0x000fe20000000f00 */
[----:B------:R-:W-:Y:S01]  /*3680*/  IMAD.MOV.U32 R28, RZ, RZ, R25 ;  /* 0x000000ffff1c7224 */ /* 0x000fe200078e0019 */
[----:B------:R-:W-:Y:S01]  /*3690*/  MOV R45, 0x3710 ;  /* 0x00003710002d7802 */ /* 0x000fe20000000f00 */
[----:B------:R-:W-:Y:S01]  /*36a0*/  IMAD.MOV.U32 R23, RZ, RZ, R22 ;  /* 0x000000ffff177224 */ /* 0x000fe200078e0016 */
[----:B------:R-:W-:Y:S01]  /*36b0*/  MOV R22, R33 ;  /* 0x0000002100167202 */ /* 0x000fe20000000f00 */
[----:B------:R-:W-:Y:S02]  /*36c0*/  IMAD.MOV.U32 R27, RZ, RZ, R40 ;  /* 0x000000ffff1b7224 */ /* 0x000fe400078e0028 */
[----:B------:R-:W-:Y:S02]  /*36d0*/  IMAD.MOV.U32 R26, RZ, RZ, R41 ;  /* 0x000000ffff1a7224 */ /* 0x000fe400078e0029 */
[----:B------:R-:W-:Y:S02]  /*36e0*/  IMAD.MOV.U32 R25, RZ, RZ, R38 ;  /* 0x000000ffff197224 */ /* 0x000fe400078e0026 */
[----:B------:R-:W-:-:S07]  /*36f0*/  IMAD.MOV.U32 R24, RZ, RZ, R39 ;  /* 0x000000ffff187224 */ /* 0x000fce00078e0027 */
[----:B------:R-:W-:Y:S05]  /*3700*/  CALL.REL.NOINC `($__internal_1_$__cuda_sm20_dsqrt_rn_f64_mediumpath_v1) ;  /* 0x0000004c00187944 */ /* 0x000fea0003c00000 */
[----:B------:R-:W-:Y:S02]  /*3710*/  IMAD.MOV.U32 R30, RZ, RZ, R22 ;  /* 0x000000ffff1e7224 */ /* 0x000fe400078e0016 */
[----:B------:R-:W-:-:S07]  /*3720*/  IMAD.MOV.U32 R31, RZ, RZ, R23 ;  /* 0x000000ffff1f7224 */ /* 0x000fce00078e0017 */
.L_x_21:
[----:B------:R-:W-:Y:S05]  /*3730*/  BSYNC.RECONVERGENT B1 ;  /* 0x0000000000017941 */ /* 0x000fea0003800200 */
.L_x_20:
[C-C-:B------:R-:W-:Y:S01]  /*3740*/  DFMA R26, R20.reuse, -1.5, R30.reuse ;  /* 0xbff80000141a782b */ /* 0x140fe2000000001e */
[----:B------:R-:W-:Y:S01]  /*3750*/  IMAD.MOV.U32 R22, RZ, RZ, 0x1 ;  /* 0x00000001ff167424 */ /* 0x000fe200078e00ff */
[----:B------:R-:W-:Y:S01]  /*3760*/  DFMA R32, R20, 1.5, R30 ;  /* 0x3ff800001420782b */ /* 0x000fe2000000001e */
[----:B------:R-:W-:Y:S03]  /*3770*/  BSSY.RECONVERGENT B3, `(.L_x_22) ;  /* 0x0000016000037945 */ /* 0x000fe60003800200 */
[----:B------:R-:W0:Y:S06]  /*3780*/  MUFU.RCP64H R23, R27 ;  /* 0x0000001b00177308 */ /* 0x000e2c0000001800 */
[----:B------:R-:W-:Y:S01]  /*3790*/  FSETP.GEU.AND P1, PT, |R33|, 6.5827683646048100446e-37, PT ;  /* 0x036000002100780b */ /* 0x000fe20003f2e200 */
[----:B0-----:R-:W-:-:S08]  /*37a0*/  DFMA R24, -R26, R22, 1 ;  /* 0x3ff000001a18742b */ /* 0x001fd00000000116 */
[----:B------:R-:W-:-:S08]  /*37b0*/  DFMA R24, R24, R24, R24 ;  /* 0x000000181818722b */ /* 0x000fd00000000018 */
[----:B------:R-:W-:-:S08]  /*37c0*/  DFMA R24, R22, R24, R22 ;  /* 0x000000181618722b */ /* 0x000fd00000000016 */
[----:B------:R-:W-:-:S08]  /*37d0*/  DFMA R22, -R26, R24, 1 ;  /* 0x3ff000001a16742b */ /* 0x000fd00000000118 */
[----:B------:R-:W-:-:S08]  /*37e0*/  DFMA R22, R24, R22, R24 ;  /* 0x000000161816722b */ /* 0x000fd00000000018 */
[----:B------:R-:W-:-:S08]  /*37f0*/  DMUL R28, R32, R22 ;  /* 0x00000016201c7228 */ /* 0x000fd00000000000 */
[----:B------:R-:W-:-:S08]  /*3800*/  DFMA R24, -R26, R28, R32 ;  /* 0x0000001c1a18722b */ /* 0x000fd00000000120 */
[----:B------:R-:W-:-:S10]  /*3810*/  DFMA R28, R22, R24, R28 ;  /* 0x00000018161c722b */ /* 0x000fd4000000001c */
[----:B------:R-:W-:-:S05]  /*3820*/  FFMA R22, RZ, R27, R29 ;  /* 0x0000001bff167223 */ /* 0x000fca000000001d */
[----:B------:R-:W-:-:S13]  /*3830*/  FSETP.GT.AND P0, PT, |R22|, 1.469367938527859385e-39, PT ;  /* 0x001000001600780b */ /* 0x000fda0003f04200 */
[----:B------:R-:W-:Y:S05]  /*3840*/  @P0 BRA P1, `(.L_x_23) ;  /* 0x0000000000200947 */ /* 0x000fea0000800000 */
[----:B------:R-:W-:Y:S01]  /*3850*/  IMAD.MOV.U32 R25, RZ, RZ, R26 ;  /* 0x000000ffff197224 */ /* 0x000fe200078e001a */
[----:B------:R-:W-:Y:S01]  /*3860*/  MOV R26, R27 ;  /* 0x0000001b001a7202 */ /* 0x000fe20000000f00 */
[----:B------:R-:W-:Y:S01]  /*3870*/  IMAD.MOV.U32 R23, RZ, RZ, R32 ;  /* 0x000000ffff177224 */ /* 0x000fe200078e0020 */
[----:B------:R-:W-:Y:S01]  /*3880*/  MOV R24, 0x38b0 ;  /* 0x000038b000187802 */ /* 0x000fe20000000f00 */
[----:B------:R-:W-:-:S07]  /*3890*/  IMAD.MOV.U32 R22, RZ, RZ, R33 ;  /* 0x000000ffff167224 */ /* 0x000fce00078e0021 */
[----:B------:R-:W-:Y:S05]  /*38a0*/  CALL.REL.NOINC `($__internal_0_$__cuda_sm20_div_rn_f64_full) ;  /* 0x00000044001c7944 */ /* 0x000fea0003c00000 */
[----:B------:R-:W-:Y:S02]  /*38b0*/  IMAD.MOV.U32 R28, RZ, RZ, R23 ;  /* 0x000000ffff1c7224 */ /* 0x000fe400078e0017 */
[----:B------:R-:W-:-:S07]  /*38c0*/  IMAD.MOV.U32 R29, RZ, RZ, R22 ;  /* 0x000000ffff1d7224 */ /* 0x000fce00078e0016 */
.L_x_23:
[----:B------:R-:W-:Y:S05]  /*38d0*/  BSYNC.RECONVERGENT B3 ;  /* 0x0000000000037941 */ /* 0x000fea0003800200 */
.L_x_22:
[C---:B------:R-:W-:Y:S01]  /*38e0*/  DFMA R26, R30.reuse, 1.5, -R20 ;  /* 0x3ff800001e1a782b */ /* 0x040fe20000000814 */
[----:B------:R-:W-:Y:S01]  /*38f0*/  BSSY.RECONVERGENT B3, `(.L_x_24) ;  /* 0x0000018000037945 */ /* 0x000fe20003800200 */
[----:B------:R-:W-:Y:S01]  /*3900*/  IMAD.MOV.U32 R20, RZ, RZ, 0x1 ;  /* 0x00000001ff147424 */ /* 0x000fe200078e00ff */
[----:B------:R-:W-:-:S03]  /*3910*/  DFMA R30, R30, -1.5, R34 ;  /* 0xbff800001e1e782b */ /* 0x000fc60000000022 */
[----:B------:R-:W0:Y:S07]  /*3920*/  MUFU.RCP64H R21, R27 ;  /* 0x0000001b00157308 */ /* 0x000e2e0000001800 */
        /* <DEDUP_REMOVED lines=20> */
.L_x_25:
[----:B------:R-:W-:Y:S05]  /*3a70*/  BSYNC.RECONVERGENT B3 ;  /* 0x0000000000037941 */ /* 0x000fea0003800200 */
.L_x_24:
[----:B------:R-:W-:Y:S01]  /*3a80*/  DMUL R20, R20, R20 ;  /* 0x0000001414147228 */ /* 0x000fe20000000000 */
[----:B------:R-:W-:Y:S02]  /*3a90*/  IMAD.MOV.U32 R22, RZ, RZ, 0x0 ;  /* 0x00000000ff167424 */ /* 0x000fe400078e00ff */
[----:B------:R-:W-:-:S05]  /*3aa0*/  IMAD.MOV.U32 R23, RZ, RZ, 0x3fe00000 ;  /* 0x3fe00000ff177424 */ /* 0x000fca00078e00ff */
[----:B------:R-:W-:-:S08]  /*3ab0*/  DFMA R20, R28, R28, R20 ;  /* 0x0000001c1c14722b */ /* 0x000fd00000000014 */
[----:B------:R-:W-:-:S08]  /*3ac0*/  DFMA R20, R20, -R22, 1 ;  /* 0x3ff000001414742b */ /* 0x000fd00000000816 */
[CC--:B------:R-:W-:Y:S02]  /*3ad0*/  DFMA R2, R12.reuse, R20.reuse, R2 ;  /* 0x000000140c02722b */ /* 0x0c0fe40000000002 */
[----:B------:R-:W-:-:S11]  /*3ae0*/  DFMA R12, -R12, R20, R12 ;  /* 0x000000140c0c722b */ /* 0x000fd6000000010c */
.L_x_19:
[----:B------:R-:W-:Y:S05]  /*3af0*/  BSYNC.RECONVERGENT B2 ;  /* 0x0000000000027941 */ /* 0x000fea0003800200 */
.L_x_18:
[----:B------:R-:W-:-:S10]  /*3b00*/  DMUL R20, R10, 5 ;  /* 0x401400000a147828 */ /* 0x000fd40000000000 */
[----:B------:R-:W0:Y:S02]  /*3b10*/  F2I.F64.TRUNC R20, R20 ;  /* 0x0000001400147311 */ /* 0x000e24000030d100 */
[----:B0-----:R-:W-:-:S05]  /*3b20*/  VIMNMX R23, PT, PT, R20, 0x64, PT ;  /* 0x0000006414177848 */ /* 0x001fca0003fe0100 */
[----:B------:R-:W-:-:S05]  /*3b30*/  IMAD R25, R23, 0x8, R0 ;  /* 0x0000000817197824 */ /* 0x000fca00078e0200 */
[----:B------:R-:W2:Y:S01]  /*3b40*/  LDL.64 R22, [R25] ;  /* 0x0000000019167983 */ /* 0x000ea20000100a00 */
[----:B------:R-:W-:Y:S01]  /*3b50*/  UMOV UR4, 0x999999a0 ;  /* 0x999999a000047882 */ /* 0x000fe20000000000 */
[----:B------:R-:W-:Y:S01]  /*3b60*/  UMOV UR5, 0x3fa99999 ;  /* 0x3fa9999900057882 */ /* 0x000fe20000000000 */
[----:B------:R-:W-:Y:S01]  /*3b70*/  BSSY.RECONVERGENT B2, `(.L_x_26) ;  /* 0x000003e000027945 */ /* 0x000fe20003800200 */
[----:B------:R-:W-:Y:S01]  /*3b80*/  IMAD.MOV.U32 R20, RZ, RZ, R19 ;  /* 0x000000ffff147224 */ /* 0x000fe200078e0013 */
[----:B------:R-:W-:Y:S01]  /*3b90*/  MOV R21, R14 ;  /* 0x0000000e00157202 */ /* 0x000fe20000000f00 */
[----:B------:R-:W-:Y:S01]  /*3ba0*/  IMAD.MOV.U32 R28, RZ, RZ, R17 ;  /* 0x000000ffff1c7224 */ /* 0x000fe200078e0011 */
[C---:B--2---:R-:W-:Y:S01]  /*3bb0*/  DFMA R22, R12.reuse, UR4, R22 ;  /* 0x000000040c167c2b */ /* 0x044fe20008000016 */
[----:B------:R-:W-:Y:S01]  /*3bc0*/  UMOV UR4, 0x66666666 ;  /* 0x6666666600047882 */ /* 0x000fe20000000000 */
[----:B------:R-:W-:Y:S02]  /*3bd0*/  UMOV UR5, 0x3fee6666 ;  /* 0x3fee666600057882 */ /* 0x000fe40000000000 */
[----:B------:R-:W-:Y:S01]  /*3be0*/  DMUL R12, R12, UR4 ;  /* 0x000000040c0c7c28 */ /* 0x000fe20008000000 */
[----:B------:R-:W-:Y:S01]  /*3bf0*/  UMOV UR4, 0xd2f1a9fc ;  /* 0xd2f1a9fc00047882 */ /* 0x000fe20000000000 */
[----:B------:R-:W-:Y:S01]  /*3c00*/  UMOV UR5, 0x3f50624d ;  /* 0x3f50624d00057882 */ /* 0x000fe20000000000 */
[----:B------:R0:W-:Y:S05]  /*3c10*/  STL.64 [R25], R22 ;  /* 0x0000001619007387 */ /* 0x0001ea0000100a00 */
[----:B------:R-:W-:-:S14]  /*3c20*/  DSETP.GEU.AND P0, PT, R12, UR4, PT ;  /* 0x000000040c007e2a */ /* 0x000fdc000bf0e000 */
[----:B0-----:R-:W-:Y:S05]  /*3c30*/  @P0 BRA `(.L_x_27) ;  /* 0x0000000000c40947 */ /* 0x001fea0003800000 */
[----:B------:R-:W0:Y:S01]  /*3c40*/  MUFU.RCP64H R21, 0.099999964237213134766 ;  /* 0x3fb9999900157908 */ /* 0x000e220000001800 */
[----:B------:R-:W-:Y:S01]  /*3c50*/  IMAD.MOV.U32 R22, RZ, RZ, -0x66666666 ;  /* 0x9999999aff167424 */ /* 0x000fe200078e00ff */
[----:B------:R-:W-:Y:S01]  /*3c60*/  IADD3 R36, PT, PT, R18, 0xb0f8a, RZ ;  /* 0x000b0f8a12247810 */ /* 0x000fe20007ffe0ff */
[----:B------:R-:W-:Y:S01]  /*3c70*/  IMAD.MOV.U32 R23, RZ, RZ, 0x3fb99999 ;  /* 0x3fb99999ff177424 */ /* 0x000fe200078e00ff */
[----:B------:R-:W-:Y:S01]  /*3c80*/  FSETP.GEU.AND P2, PT, |R13|, 6.5827683646048100446e-37, PT ;  /* 0x036000000d00780b */ /* 0x000fe20003f4e200 */
[----:B------:R-:W-:Y:S01]  /*3c90*/  IMAD.MOV.U32 R20, RZ, RZ, 0x1 ;  /* 0x00000001ff147424 */ /* 0x000fe200078e00ff */
[----:B------:R-:W-:Y:S01]  /*3ca0*/  BSSY.RECONVERGENT B3, `(.L_x_28) ;  /* 0x0000023000037945 */ /* 0x000fe20003800200 */
[----:B------:R-:W-:Y:S01]  /*3cb0*/  IMAD.SHL.U32 R27, R19, 0x10, RZ ;  /* 0x00000010131b7824 */ /* 0x000fe200078e00ff */
[----:B------:R-:W-:-:S03]  /*3cc0*/  DADD R4, -R12, R4 ;  /* 0x000000000c047229 */ /* 0x000fc60000000104 */
[----:B0-----:R-:W-:-:S08]  /*3cd0*/  DFMA R24, R20, -R22, 1 ;  /* 0x3ff000001418742b */ /* 0x001fd00000000816 */
[----:B------:R-:W-:-:S08]  /*3ce0*/  DFMA R24, R24, R24, R24 ;  /* 0x000000181818722b */ /* 0x000fd00000000018 */
[----:B------:R-:W-:Y:S01]  /*3cf0*/  DFMA R24, R20, R24, R20 ;  /* 0x000000181418722b */ /* 0x000fe20000000014 */
[----:B------:R-:W-:-:S04]  /*3d00*/  SHF.R.U32.HI R21, RZ, 0x2, R16 ;  /* 0x00000002ff157819 */ /* 0x000fc80000011610 */
[----:B------:R-:W-:-:S03]  /*3d10*/  LOP3.LUT R16, R21, R16, RZ, 0x3c, !PT ;  /* 0x0000001015107212 */ /* 0x000fc600078e3cff */
[----:B------:R-:W-:Y:S02]  /*3d20*/  DFMA R20, R24, -R22, 1 ;  /* 0x3ff000001814742b */ /* 0x000fe40000000816 */
[----:B------:R-:W-:-:S06]  /*3d30*/  IMAD.SHL.U32 R26, R16, 0x2, RZ ;  /* 0x00000002101a7824 */ /* 0x000fcc00078e00ff */
[----:B------:R-:W-:Y:S01]  /*3d40*/  DFMA R24, R24, R20, R24 ;  /* 0x000000141818722b */ /* 0x000fe20000000018 */
[----:B------:R-:W-:Y:S01]  /*3d50*/  LOP3.LUT R26, R16, R26, R27, 0x96, !PT ;  /* 0x0000001a101a7212 */ /* 0x000fe200078e961b */
[----:B------:R-:W-:-:S03]  /*3d60*/  IMAD.MOV.U32 R21, RZ, RZ, 0x2f800000 ;  /* 0x2f800000ff157424 */ /* 0x000fc600078e00ff */
[----:B------:R-:W-:-:S03]  /*3d70*/  LOP3.LUT R20, R26, R19, RZ, 0x3c, !PT ;  /* 0x000000131a147212 */ /* 0x000fc600078e3cff */
[----:B------:R-:W-:Y:S02]  /*3d80*/  DMUL R26, R12, R24 ;  /* 0x000000180c1a7228 */ /* 0x000fe40000000000 */
[----:B------:R-:W-:-:S05]  /*3d90*/  IMAD.IADD R16, R20, 0x1, R36 ;  /* 0x0000000114107824 */ /* 0x000fca00078e0224 */
[----:B------:R-:W-:Y:S01]  /*3da0*/  I2FP.F32.U32 R16, R16 ;  /* 0x0000001000107245 */ /* 0x000fe20000201000 */
[----:B------:R-:W-:-:S04]  /*3db0*/  DFMA R22, R26, -R22, R12 ;  /* 0x800000161a16722b */ /* 0x000fc8000000000c */
[----:B------:R-:W-:-:S04]  /*3dc0*/  FFMA R16, R16, R21, 1.1641532182693481445e-10 ;  /* 0x2f00000010107423 */ /* 0x000fc80000000015 */
[----:B------:R-:W-:Y:S01]  /*3dd0*/  DFMA R22, R24, R22, R26 ;  /* 0x000000161816722b */ /* 0x000fe2000000001a */
[----:B------:R-:W-:-:S06]  /*3de0*/  FMUL R16, R16, 2.14748364800000000000e+09 ;  /* 0x4f00000010107820 */ /* 0x000fcc0000400000 */
[----:B------:R-:W0:Y:S03]  /*3df0*/  F2I.TRUNC.NTZ R16, R16 ;  /* 0x0000001000107305 */ /* 0x000e26000020f100 */
[----:B------:R-:W-:-:S05]  /*3e00*/  FFMA R18, RZ, 1.4499999284744262695, R23 ;  /* 0x3fb99999ff127823 */ /* 0x000fca0000000017 */
[----:B------:R-:W-:Y:S02]  /*3e10*/  FSETP.GT.AND P0, PT, |R18|, 1.469367938527859385e-39, PT ;  /* 0x001000001200780b */ /* 0x000fe40003f04200 */
[----:B0-----:R-:W-:-:S11]  /*3e20*/  ISETP.GT.AND P1, PT, R16, 0xccccccc, PT ;  /* 0x0ccccccc1000780c */ /* 0x001fd60003f24270 */
[----:B------:R-:W-:Y:S05]  /*3e30*/  @P0 BRA P2, `(.L_x_29) ;  /* 0x0000000000240947 */ /* 0x000fea0001000000 */
[----:B------:R-:W-:Y:S01]  /*3e40*/  IMAD.MOV.U32 R23, RZ, RZ, R12 ;  /* 0x000000ffff177224 */ /* 0x000fe200078e000c */
[----:B------:R-:W-:Y:S01]  /*3e50*/  MOV R24, 0x3ea0 ;  /* 0x00003ea000187802 */ /* 0x000fe20000000f00 */
[----:B------:R-:W-:Y:S02]  /*3e60*/  IMAD.MOV.U32 R22, RZ, RZ, R13 ;  /* 0x000000ffff167224 */ /* 0x000fe400078e000d */
[----:B------:R-:W-:Y:S02]  /*3e70*/  IMAD.MOV.U32 R25, RZ, RZ, -0x66666666 ;  /* 0x9999999aff197424 */ /* 0x000fe400078e00ff */
[----:B------:R-:W-:-:S07]  /*3e80*/  IMAD.MOV.U32 R26, RZ, RZ, 0x3fb99999 ;  /* 0x3fb99999ff1a7424 */ /* 0x000fce00078e00ff */
[----:B------:R-:W-:Y:S05]  /*3e90*/  CALL.REL.NOINC `($__internal_0_$__cuda_sm20_div_rn_f64_full) ;  /* 0x0000003c00a07944 */ /* 0x000fea0003c00000 */
[----:B------:R-:W-:-:S04]  /*3ea0*/  LOP3.LUT R23, R23, R22, RZ, 0x3c, !PT ;  /* 0x0000001617177212 */ /* 0x000fc800078e3cff */
[----:B------:R-:W-:-:S04]  /*3eb0*/  LOP3.LUT R22, R23, R22, RZ, 0x3c, !PT ;  /* 0x0000001617167212 */ /* 0x000fc800078e3cff */
[----:B------:R-:W-:-:S07]  /*3ec0*/  LOP3.LUT R23, R23, R22, RZ, 0x3c, !PT ;  /* 0x0000001617177212 */ /* 0x000fce00078e3cff */
.L_x_29:
[----:B------:R-:W-:Y:S05]  /*3ed0*/  BSYNC.RECONVERGENT B3 ;  /* 0x0000000000037941 */ /* 0x000fea0003800200 */
.L_x_28:
[----:B------:R-:W-:Y:S01]  /*3ee0*/  FSEL R12, R22, RZ, !P1 ;  /* 0x000000ff160c7208 */ /* 0x000fe20004800000 */
[----:B------:R-:W-:Y:S01]  /*3ef0*/  IMAD.MOV.U32 R28, RZ, RZ, R14 ;  /* 0x000000ffff1c7224 */ /* 0x000fe200078e000e */
[----:B------:R-:W-:Y:S01]  /*3f00*/  FSEL R13, R23, RZ, !P1 ;  /* 0x000000ff170d7208 */ /* 0x000fe20004800000 */
[----:B------:R-:W-:Y:S01]  /*3f10*/  IMAD.MOV.U32 R16, RZ, RZ, R17 ;  /* 0x000000ffff107224 */ /* 0x000fe200078e0011 */
[----:B------:R-:W-:Y:S01]  /*3f20*/  MOV R21, R15 ;  /* 0x0000000f00157202 */ /* 0x000fe20000000f00 */
[----:B------:R-:W-:-:S03]  /*3f30*/  IMAD.MOV.U32 R15, RZ, RZ, R19 ;  /* 0x000000ffff0f7224 */ /* 0x000fc600078e0013 */
[----:B------:R-:W-:-:S11]  /*3f40*/  DADD R4, R4, R12 ;  /* 0x0000000004047229 */ /* 0x000fd6000000000c */
.L_x_27:
[----:B------:R-:W-:Y:S05]  /*3f50*/  BSYNC.RECONVERGENT B2 ;  /* 0x0000000000027941 */ /* 0x000fea0003800200 */
.L_x_26:
[----:B------:R-:W-:Y:S01]  /*3f60*/  BSSY.RECONVERGENT B2, `(.L_x_30) ;  /* 0x0000064000027945 */ /* 0x000fe20003800200 */
[----:B------:R-:W-:Y:S01]  /*3f70*/  IMAD.MOV.U32 R22, RZ, RZ, R16 ;  /* 0x000000ffff167224 */ /* 0x000fe200078e0010 */
[----:B------:R-:W-:Y:S01]  /*3f80*/  MOV R16, R21 ;  /* 0x0000001500107202 */ /* 0x000fe20000000f00 */
[----:B------:R-:W-:Y:S02]  /*3f90*/  IMAD.MOV.U32 R14, RZ, RZ, R20 ;  /* 0x000000ffff0e7224 */ /* 0x000fe400078e0014 */
[----:B------:R-:W-:-:S07]  /*3fa0*/  IMAD.MOV.U32 R17, RZ, RZ, R15 ;  /* 0x000000ffff117224 */ /* 0x000fce00078e000f */
.L_x_35:
[----:B------:R-:W-:Y:S01]  /*3fb0*/  SHF.R.U32.HI R15, RZ, 0x2, R22 ;  /* 0x00000002ff0f7819 */ /* 0x000fe20000011616 */
[----:B------:R-:W-:Y:S01]  /*3fc0*/  IMAD.SHL.U32 R18, R14, 0x10, RZ ;  /* 0x000000100e127824 */ /* 0x000fe200078e00ff */
[----:B------:R-:W0:Y:S01]  /*3fd0*/  MUFU.RCP64H R23, 2.14748262400000000000e+09 ;  /* 0x41dfffff00177908 */ /* 0x000e220000001800 */
[----:B------:R-:W-:Y:S01]  /*3fe0*/  IMAD.MOV.U32 R20, RZ, RZ, 0x2f800000 ;  /* 0x2f800000ff147424 */ /* 0x000fe200078e00ff */
[----:B------:R-:W-:Y:S01]  /*3ff0*/  LOP3.LUT R15, R15, R22, RZ, 0x3c, !PT ;  /* 0x000000160f0f7212 */ /* 0x000fe200078e3cff */
[----:B------:R-:W-:Y:S01]  /*4000*/  IMAD.MOV.U32 R22, RZ, RZ, 0x1 ;  /* 0x00000001ff167424 */ /* 0x000fe200078e00ff */
[----:B------:R-:W-:Y:S03]  /*4010*/  BSSY.RECONVERGENT B3, `(.L_x_31) ;  /* 0x0000027000037945 */ /* 0x000fe60003800200 */
[----:B------:R-:W-:-:S05]  /*4020*/  IMAD.SHL.U32 R19, R15, 0x2, RZ ;  /* 0x000000020f137824 */ /* 0x000fca00078e00ff */
[----:B------:R-:W-:Y:S01]  /*4030*/  LOP3.LUT R19, R15, R19, R18, 0x96, !PT ;  /* 0x000000130f137212 */ /* 0x000fe200078e9612 */
[----:B------:R-:W-:-:S03]  /*4040*/  IMAD.MOV.U32 R18, RZ, RZ, -0x400000 ;  /* 0xffc00000ff127424 */ /* 0x000fc600078e00ff */
[----:B------:R-:W-:Y:S01]  /*4050*/  LOP3.LUT R21, R19, R14, RZ, 0x3c, !PT ;  /* 0x0000000e13157212 */ /* 0x000fe200078e3cff */
[----:B------:R-:W-:-:S03]  /*4060*/  IMAD.MOV.U32 R19, RZ, RZ, 0x41dfffff ;  /* 0x41dfffffff137424 */ /* 0x000fc600078e00ff */
[----:B------:R-:W-:-:S03]  /*4070*/  IADD3 R15, PT, PT, R36, 0x587c5, R21 ;  /* 0x000587c5240f7810 */ /* 0x000fc60007ffe015 */
[----:B0-----:R-:W-:Y:S01]  /*4080*/  DFMA R24, R22, -R18, 1 ;  /* 0x3ff000001618742b */ /* 0x001fe20000000812 */
[----:B------:R-:W-:-:S05]  /*4090*/  I2FP.F32.U32 R15, R15 ;  /* 0x0000000f000f7245 */ /* 0x000fca0000201000 */
[----:B------:R-:W-:Y:S02]  /*40a0*/  FFMA R15, R15, R20, 1.1641532182693481445e-10 ;  /* 0x2f0000000f0f7423 */ /* 0x000fe40000000014 */
[----:B------:R-:W-:Y:S02]  /*40b0*/  DFMA R24, R24, R24, R24 ;  /* 0x000000181818722b */ /* 0x000fe40000000018 */
[----:B------:R-:W-:-:S04]  /*40c0*/  FMUL R15, R15, 2.14748364800000000000e+09 ;  /* 0x4f0000000f0f7820 */ /* 0x000fc80000400000 */
[----:B------:R0:W1:Y:S02]  /*40d0*/  F2I.TRUNC.NTZ R20, R15 ;  /* 0x0000000f00147305 */ /* 0x000064000020f100 */
[----:B------:R-:W-:Y:S01]  /*40e0*/  DFMA R24, R22, R24, R22 ;  /* 0x000000181618722b */ /* 0x000fe20000000016 */
[----:B0-----:R-:W-:-:S07]  /*40f0*/  MOV R15, R16 ;  /* 0x00000010000f7202 */ /* 0x001fce0000000f00 */
[C---:B------:R-:W-:Y:S01]  /*4100*/  DFMA R26, R24.reuse, -R18, 1 ;  /* 0x3ff00000181a742b */ /* 0x040fe20000000812 */
[----:B------:R-:W-:Y:S01]  /*4110*/  IMAD.MOV.U32 R16, RZ, RZ, R14 ;  /* 0x000000ffff107224 */ /* 0x000fe200078e000e */
[----:B-1----:R-:W0:Y:S06]  /*4120*/  I2F.F64 R22, R20 ;  /* 0x0000001400167312 */ /* 0x002e2c0000201c00 */
[----:B------:R-:W-:Y:S02]  /*4130*/  DFMA R26, R24, R26, R24 ;  /* 0x0000001a181a722b */ /* 0x000fe40000000018 */
[----:B0-----:R-:W-:-:S08]  /*4140*/  DADD R24, R22, R22 ;  /* 0x0000000016187229 */ /* 0x001fd00000000016 */
[----:B------:R-:W-:Y:S02]  /*4150*/  DMUL R22, R24, R26 ;  /* 0x0000001a18167228 */ /* 0x000fe40000000000 */
[----:B------:R-:W-:-:S06]  /*4160*/  FSETP.GEU.AND P1, PT, |R25|, 6.5827683646048100446e-37, PT ;  /* 0x036000001900780b */ /* 0x000fcc0003f2e200 */
[----:B------:R-:W-:-:S08]  /*4170*/  DFMA R18, R22, -R18, R24 ;  /* 0x800000121612722b */ /* 0x000fd00000000018 */
[----:B------:R-:W-:Y:S01]  /*4180*/  DFMA R22, R26, R18, R22 ;  /* 0x000000121a16722b */ /* 0x000fe20000000016 */
[----:B------:R-:W-:Y:S02]  /*4190*/  IMAD.MOV.U32 R19, RZ, RZ, R17 ;  /* 0x000000ffff137224 */ /* 0x000fe400078e0011 */
[----:B------:R-:W-:-:S07]  /*41a0*/  IMAD.MOV.U32 R17, RZ, RZ, R21 ;  /* 0x000000ffff117224 */ /* 0x000fce00078e0015 */
[----:B------:R-:W-:-:S05]  /*41b0*/  FFMA R18, RZ, 27.999998092651367188, R23 ;  /* 0x41dfffffff127823 */ /* 0x000fca0000000017 */
[----:B------:R-:W-:Y:S01]  /*41c0*/  FSETP.GT.AND P0, PT, |R18|, 1.469367938527859385e-39, PT ;  /* 0x001000001200780b */ /* 0x000fe20003f04200 */
[----:B------:R-:W-:-:S12]  /*41d0*/  IMAD.MOV.U32 R18, RZ, RZ, R36 ;  /* 0x000000ffff127224 */ /* 0x000fd800078e0024 */
[----:B------:R-:W-:Y:S05]  /*41e0*/  @P0 BRA P1, `(.L_x_32) ;  /* 0x0000000000240947 */ /* 0x000fea0000800000 */
[----:B------:R-:W-:Y:S01]  /*41f0*/  IMAD.MOV.U32 R23, RZ, RZ, R24 ;  /* 0x000000ffff177224 */ /* 0x000fe200078e0018 */
[----:B------:R-:W-:Y:S01]  /*4200*/  MOV R24, 0x4250 ;  /* 0x0000425000187802 */ /* 0x000fe20000000f00 */
[----:B------:R-:W-:Y:S01]  /*4210*/  IMAD.MOV.U32 R22, RZ, RZ, R25 ;  /* 0x000000ffff167224 */ /* 0x000fe200078e0019 */
[----:B------:R-:W-:Y:S01]  /*4220*/  MOV R25, 0xffc00000 ;  /* 0xffc0000000197802 */ /* 0x000fe20000000f00 */
[----:B------:R-:W-:-:S07]  /*4230*/  IMAD.MOV.U32 R26, RZ, RZ, 0x41dfffff ;  /* 0x41dfffffff1a7424 */ /* 0x000fce00078e00ff */
[----:B------:R-:W-:Y:S05]  /*4240*/  CALL.REL.NOINC `($__internal_0_$__cuda_sm20_div_rn_f64_full) ;  /* 0x0000003800b47944 */ /* 0x000fea0003c00000 */
[----:B------:R-:W-:-:S04]  /*4250*/  LOP3.LUT R23, R23, R22, RZ, 0x3c, !PT ;  /* 0x0000001617177212 */ /* 0x000fc800078e3cff */
[----:B------:R-:W-:-:S04]  /*4260*/  LOP3.LUT R22, R23, R22, RZ, 0x3c, !PT ;  /* 0x0000001617167212 */ /* 0x000fc800078e3cff */
[----:B------:R-:W-:-:S07]  /*4270*/  LOP3.LUT R23, R23, R22, RZ, 0x3c, !PT ;  /* 0x0000001617177212 */ /* 0x000fce00078e3cff */
.L_x_32:
[----:B------:R-:W-:Y:S05]  /*4280*/  BSYNC.RECONVERGENT B3 ;  /* 0x0000000000037941 */ /* 0x000fea0003800200 */
.L_x_31:
[----:B------:R-:W-:Y:S01]  /*4290*/  SHF.R.U32.HI R21, RZ, 0x2, R28 ;  /* 0x00000002ff157819 */ /* 0x000fe2000001161c */
[----:B------:R-:W-:Y:S01]  /*42a0*/  IMAD.SHL.U32 R14, R17, 0x10, RZ ;  /* 0x00000010110e7824 */ /* 0x000fe200078e00ff */
[----:B------:R-:W0:Y:S01]  /*42b0*/  MUFU.RCP64H R25, 2.14748262400000000000e+09 ;  /* 0x41dfffff00197908 */ /* 0x000e220000001800 */
[----:B------:R-:W-:Y:S01]  /*42c0*/  VIADD R36, R36, 0xb0f8a ;  /* 0x000b0f8a24247836 */ /* 0x000fe20000000000 */
[----:B------:R-:W-:Y:S01]  /*42d0*/  LOP3.LUT R21, R21, R28, RZ, 0x3c, !PT ;  /* 0x0000001c15157212 */ /* 0x000fe200078e3cff */
[----:B------:R-:W-:Y:S01]  /*42e0*/  IMAD.MOV.U32 R27, RZ, RZ, 0x2f800000 ;  /* 0x2f800000ff1b7424 */ /* 0x000fe200078e00ff */
[----:B------:R-:W-:Y:S01]  /*42f0*/  BSSY.RECONVERGENT B3, `(.L_x_33) ;  /* 0x0000023000037945 */ /* 0x000fe20003800200 */
[----:B------:R-:W-:Y:S02]  /*4300*/  DADD R32, R22, -1 ;  /* 0xbff0000016207429 */ /* 0x000fe40000000000 */
[----:B------:R-:W-:-:S05]  /*4310*/  IMAD.SHL.U32 R20, R21, 0x2, RZ ;  /* 0x0000000215147824 */ /* 0x000fca00078e00ff */
[----:B------:R-:W-:Y:S01]  /*4320*/  LOP3.LUT R14, R21, R20, R14, 0x96, !PT ;  /* 0x00000014150e7212 */ /* 0x000fe200078e960e */
[----:B------:R-:W-:-:S03]  /*4330*/  IMAD.MOV.U32 R21, RZ, RZ, 0x41dfffff ;  /* 0x41dfffffff157424 */ /* 0x000fc600078e00ff */
[----:B------:R-:W-:-:S05]  /*4340*/  LOP3.LUT R14, R14, R17, RZ, 0x3c, !PT ;  /* 0x000000110e0e7212 */ /* 0x000fca00078e3cff */
[----:B------:R-:W-:-:S05]  /*4350*/  IMAD.IADD R20, R14, 0x1, R36 ;  /* 0x000000010e147824 */ /* 0x000fca00078e0224 */
[----:B------:R-:W-:Y:S02]  /*4360*/  I2FP.F32.U32 R24, R20 ;  /* 0x0000001400187245 */ /* 0x000fe40000201000 */
[----:B------:R-:W-:-:S03]  /*4370*/  MOV R20, 0xffc00000 ;  /* 0xffc0000000147802 */ /* 0x000fc60000000f00 */
[----:B------:R-:W-:Y:S01]  /*4380*/  FFMA R26, R24, R27, 1.1641532182693481445e-10 ;  /* 0x2f000000181a7423 */ /* 0x000fe2000000001b */
[----:B------:R-:W-:-:S03]  /*4390*/  IMAD.MOV.U32 R24, RZ, RZ, 0x1 ;  /* 0x00000001ff187424 */ /* 0x000fc600078e00ff */
[----:B------:R-:W-:-:S03]  /*43a0*/  FMUL R30, R26, 2.14748364800000000000e+09 ;  /* 0x4f0000001a1e7820 */ /* 0x000fc60000400000 */
[----:B0-----:R-:W-:-:S03]  /*43b0*/  DFMA R26, R24, -R20, 1 ;  /* 0x3ff00000181a742b */ /* 0x001fc60000000814 */
[----:B------:R-:W0:Y:S05]  /*43c0*/  F2I.TRUNC.NTZ R30, R30 ;  /* 0x0000001e001e7305 */ /* 0x000e2a000020f100 */
[----:B------:R-:W-:-:S08]  /*43d0*/  DFMA R26, R26, R26, R26 ;  /* 0x0000001a1a1a722b */ /* 0x000fd0000000001a */
[----:B------:R-:W-:Y:S01]  /*43e0*/  DFMA R26, R24, R26, R24 ;  /* 0x0000001a181a722b */ /* 0x000fe20000000018 */
[----:B0-----:R-:W0:Y:S07]  /*43f0*/  I2F.F64 R24, R30 ;  /* 0x0000001e00187312 */ /* 0x001e2e0000201c00 */
[----:B------:R-:W-:-:S08]  /*4400*/  DFMA R28, R26, -R20, 1 ;  /* 0x3ff000001a1c742b */ /* 0x000fd00000000814 */
[----:B------:R-:W-:Y:S02]  /*4410*/  DFMA R28, R26, R28, R26 ;  /* 0x0000001c1a1c722b */ /* 0x000fe4000000001a */
[----:B0-----:R-:W-:-:S08]  /*4420*/  DADD R26, R24, R24 ;  /* 0x00000000181a7229 */ /* 0x001fd00000000018 */
[----:B------:R-:W-:Y:S02]  /*4430*/  DMUL R24, R28, R26 ;  /* 0x0000001a1c187228 */ /* 0x000fe40000000000 */
[----:B------:R-:W-:-:S06]  /*4440*/  FSETP.GEU.AND P1, PT, |R27|, 6.5827683646048100446e-37, PT ;  /* 0x036000001b00780b */ /* 0x000fcc0003f2e200 */
[----:B------:R-:W-:-:S08]  /*4450*/  DFMA R20, R24, -R20, R26 ;  /* 0x800000141814722b */ /* 0x000fd0000000001a */
[----:B------:R-:W-:-:S10]  /*4460*/  DFMA R20, R28, R20, R24 ;  /* 0x000000141c14722b */ /* 0x000fd40000000018 */
[----:B------:R-:W-:-:S05]  /*4470*/  FFMA R24, RZ, 27.999998092651367188, R21 ;  /* 0x41dfffffff187823 */ /* 0x000fca0000000015 */
[----:B------:R-:W-:-:S13]  /*4480*/  FSETP.GT.AND P0, PT, |R24|, 1.469367938527859385e-39, PT ;  /* 0x001000001800780b */ /* 0x000fda0003f04200 */
[----:B------:R-:W-:Y:S05]  /*4490*/  @P0 BRA P1, `(.L_x_34) ;  /* 0x0000000000200947 */ /* 0x000fea0000800000 */
[----:B------:R-:W-:Y:S01]  /*44a0*/  IMAD.MOV.U32 R23, RZ, RZ, R26 ;  /* 0x000000ffff177224 */ /* 0x000fe200078e001a */
[----:B------:R-:W-:Y:S01]  /*44b0*/  MOV R24, 0x4500 ;  /* 0x0000450000187802 */ /* 0x000fe20000000f00 */
[----:B------:R-:W-:Y:S02]  /*44c0*/  IMAD.MOV.U32 R22, RZ, RZ, R27 ;  /* 0x000000ffff167224 */ /* 0x000fe400078e001b */
[----:B------:R-:W-:Y:S02]  /*44d0*/  IMAD.MOV.U32 R25, RZ, RZ, -0x400000 ;  /* 0xffc00000ff197424 */ /* 0x000fe400078e00ff */
[----:B------:R-:W-:-:S07]  /*44e0*/  IMAD.MOV.U32 R26, RZ, RZ, 0x41dfffff ;  /* 0x41dfffffff1a7424 */ /* 0x000fce00078e00ff */
[----:B------:R-:W-:Y:S05]  /*44f0*/  CALL.REL.NOINC `($__internal_0_$__cuda_sm20_div_rn_f64_full) ;  /* 0x0000003800087944 */ /* 0x000fea0003c00000 */
[----:B------:R-:W-:Y:S01]  /*4500*/  MOV R20, R23 ;  /* 0x0000001700147202 */ /* 0x000fe20000000f00 */
[----:B------:R-:W-:-:S07]  /*4510*/  IMAD.MOV.U32 R21, RZ, RZ, R22 ;  /* 0x000000ffff157224 */ /* 0x000fce00078e0016 */
.L_x_34:
[----:B------:R-:W-:Y:S05]  /*4520*/  BSYNC.RECONVERGENT B3 ;  /* 0x0000000000037941 */ /* 0x000fea0003800200 */
.L_x_33:
[----:B------:R-:W-:Y:S01]  /*4530*/  DADD R20, R20, -1 ;  /* 0xbff0000014147429 */ /* 0x000fe20000000000 */
[----:B------:R-:W-:Y:S02]  /*4540*/  IMAD.MOV.U32 R28, RZ, RZ, R19 ;  /* 0x000000ffff1c7224 */ /* 0x000fe400078e0013 */
[----:B------:R-:W-:-:S05]  /*4550*/  IMAD.MOV.U32 R22, RZ, RZ, R15 ;  /* 0x000000ffff167224 */ /* 0x000fca00078e000f */
[----:B------:R-:W-:-:S08]  /*4560*/  DMUL R30, R20, R20 ;  /* 0x00000014141e7228 */ /* 0x000fd00000000000 */
[----:B------:R-:W-:-:S08]  /*4570*/  DFMA R30, R32, R32, R30 ;  /* 0x00000020201e722b */ /* 0x000fd0000000001e */
[----:B------:R-:W-:-:S14]  /*4580*/  DSETP.GTU.AND P0, PT, R30, 1, PT ;  /* 0x3ff000001e00742a */ /* 0x000fdc0003f0c000 */
[----:B------:R-:W-:Y:S05]  /*4590*/  @!P0 BRA `(.L_x_35) ;  /* 0xfffffff800848947 */ /* 0x000fea000383ffff */
[----:B------:R-:W-:Y:S05]  /*45a0*/  BSYNC.RECONVERGENT B2 ;  /* 0x0000000000027941 */ /* 0x000fea0003800200 */
.L_x_30:
[----:B------:R-:W-:Y:S01]  /*45b0*/  SHF.R.U32.HI R22, RZ, 0x2, R15 ;  /* 0x00000002ff167819 */ /* 0x000fe2000001160f */
[----:B------:R-:W0:Y:S01]  /*45c0*/  MUFU.RCP64H R25, 2.14748262400000000000e+09 ;  /* 0x41dfffff00197908 */ /* 0x000e220000001800 */
[----:B------:R-:W-:Y:S01]  /*45d0*/  VIADD R18, R18, 0x10974f ;  /* 0x0010974f12127836 */ /* 0x000fe20000000000 */
[----:B------:R-:W-:Y:S01]  /*45e0*/  BSSY.RECONVERGENT B2, `(.L_x_36) ;  /* 0x0000025000027945 */ /* 0x000fe20003800200 */
[----:B------:R-:W-:Y:S01]  /*45f0*/  LOP3.LUT R22, R22, R15, RZ, 0x3c, !PT ;  /* 0x0000000f16167212 */ /* 0x000fe200078e3cff */
[----:B------:R-:W-:Y:S02]  /*4600*/  IMAD.SHL.U32 R15, R14, 0x10, RZ ;  /* 0x000000100e0f7824 */ /* 0x000fe400078e00ff */
[----:B------:R-:W-:Y:S02]  /*4610*/  IMAD.MOV.U32 R29, RZ, RZ, 0x2f800000 ;  /* 0x2f800000ff1d7424 */ /* 0x000fe400078e00ff */
[----:B------:R-:W-:-:S05]  /*4620*/  IMAD.SHL.U32 R23, R22, 0x2, RZ ;  /* 0x0000000216177824 */ /* 0x000fca00078e00ff */
[----:B------:R-:W-:Y:S01]  /*4630*/  LOP3.LUT R15, R22, R23, R15, 0x96, !PT ;  /* 0x00000017160f7212 */ /* 0x000fe200078e960f */
[----:B------:R-:W-:Y:S02]  /*4640*/  IMAD.MOV.U32 R22, RZ, RZ, -0x400000 ;  /* 0xffc00000ff167424 */ /* 0x000fe400078e00ff */
[----:B------:R-:W-:Y:S01]  /*4650*/  IMAD.MOV.U32 R23, RZ, RZ, 0x41dfffff ;  /* 0x41dfffffff177424 */ /* 0x000fe200078e00ff */
[----:B------:R-:W-:-:S04]  /*4660*/  LOP3.LUT R15, R15, R14, RZ, 0x3c, !PT ;  /* 0x0000000e0f0f7212 */ /* 0x000fc800078e3cff */
[----:B------:R-:W-:-:S04]  /*4670*/  IADD3 R24, PT, PT, R15, R18, RZ ;  /* 0x000000120f187210 */ /* 0x000fc80007ffe0ff */
[----:B------:R-:W-:Y:S01]  /*4680*/  I2FP.F32.U32 R28, R24 ;  /* 0x00000018001c7245 */ /* 0x000fe20000201000 */
[----:B------:R-:W-:-:S04]  /*4690*/  IMAD.MOV.U32 R24, RZ, RZ, 0x1 ;  /* 0x00000001ff187424 */ /* 0x000fc800078e00ff */
[----:B------:R-:W-:Y:S02]  /*46a0*/  FFMA R28, R28, R29, 1.1641532182693481445e-10 ;  /* 0x2f0000001c1c7423 */ /* 0x000fe4000000001d */
[----:B0-----:R-:W-:Y:S02]  /*46b0*/  DFMA R26, R24, -R22, 1 ;  /* 0x3ff00000181a742b */ /* 0x001fe40000000816 */
[----:B------:R-:W-:-:S06]  /*46c0*/  FMUL R36, R28, 2.14748364800000000000e+09 ;  /* 0x4f0000001c247820 */ /* 0x000fcc0000400000 */
[----:B------:R-:W-:Y:S01]  /*46d0*/  DFMA R26, R26, R26, R26 ;  /* 0x0000001a1a1a722b */ /* 0x000fe2000000001a */
[----:B------:R-:W0:Y:S07]  /*46e0*/  F2I.TRUNC.NTZ R36, R36 ;  /* 0x0000002400247305 */ /* 0x000e2e000020f100 */
[----:B------:R-:W-:-:S08]  /*46f0*/  DFMA R24, R24, R26, R24 ;  /* 0x0000001a1818722b */ /* 0x000fd00000000018 */
[C---:B------:R-:W-:Y:S01]  /*4700*/  DFMA R28, R24.reuse, -R22, 1 ;  /* 0x3ff00000181c742b */ /* 0x040fe20000000816 */
[----:B0-----:R-:W0:Y:S07]  /*4710*/  I2F.F64 R26, R36 ;  /* 0x00000024001a7312 */ /* 0x001e2e0000201c00 */
[----:B------:R-:W-:-:S08]  /*4720*/  DFMA R28, R24, R28, R24 ;  /* 0x0000001c181c722b */ /* 0x000fd00000000018 */
[----:B0-----:R-:W-:Y:S01]  /*4730*/  DMUL R24, R28, R26 ;  /* 0x0000001a1c187228 */ /* 0x001fe20000000000 */
[----:B------:R-:W-:-:S07]  /*4740*/  FSETP.GEU.AND P1, PT, |R27|, 6.5827683646048100446e-37, PT ;  /* 0x036000001b00780b */ /* 0x000fce0003f2e200 */
[----:B------:R-:W-:-:S08]  /*4750*/  DFMA R22, R24, -R22, R26 ;  /* 0x800000161816722b */ /* 0x000fd0000000001a */
[----:B------:R-:W-:-:S10]  /*4760*/  DFMA R22, R28, R22, R24 ;  /* 0x000000161c16722b */ /* 0x000fd40000000018 */
[----:B------:R-:W-:-:S05]  /*4770*/  FFMA R24, RZ, 27.999998092651367188, R23 ;  /* 0x41dfffffff187823 */ /* 0x000fca0000000017 */
[----:B------:R-:W-:-:S13]  /*4780*/  FSETP.GT.AND P0, PT, |R24|, 1.469367938527859385e-39, PT ;  /* 0x001000001800780b */ /* 0x000fda0003f04200 */
        /* <DEDUP_REMOVED lines=10> */
.L_x_37:
[----:B------:R-:W-:Y:S05]  /*4830*/  BSYNC.RECONVERGENT B2 ;  /* 0x0000000000027941 */ /* 0x000fea0003800200 */
.L_x_36:
[----:B------:R-:W-:Y:S01]  /*4840*/  DADD R28, R22, 0.5 ;  /* 0x3fe00000161c7429 */ /* 0x000fe20000000000 */
[----:B------:R-:W-:Y:S01]  /*4850*/  BSSY.RECONVERGENT B2, `(.L_x_38) ;  /* 0x0000017000027945 */ /* 0x000fe20003800200 */
[----:B------:R-:W-:-:S04]  /*4860*/  IMAD.MOV.U32 R22, RZ, RZ, 0x1 ;  /* 0x00000001ff167424 */ /* 0x000fc800078e00ff */
[----:B------:R-:W0:Y:S02]  /*4870*/  MUFU.RCP64H R23, R29 ;  /* 0x0000001d00177308 */ /* 0x000e240000001800 */
[----:B0-----:R-:W-:-:S08]  /*4880*/  DFMA R24, -R28, R22, 1 ;  /* 0x3ff000001c18742b */ /* 0x001fd00000000116 */
[----:B------:R-:W-:-:S08]  /*4890*/  DFMA R24, R24, R24, R24 ;  /* 0x000000181818722b */ /* 0x000fd00000000018 */
[----:B------:R-:W-:-:S08]  /*48a0*/  DFMA R24, R22, R24, R22 ;  /* 0x000000181618722b */ /* 0x000fd00000000016 */
[----:B------:R-:W-:-:S08]  /*48b0*/  DFMA R22, -R28, R24, 1 ;  /* 0x3ff000001c16742b */ /* 0x000fd00000000118 */
[----:B------:R-:W-:-:S08]  /*48c0*/  DFMA R22, R24, R22, R24 ;  /* 0x000000161816722b */ /* 0x000fd00000000018 */
[----:B------:R-:W-:-:S08]  /*48d0*/  DMUL R24, R22, 0.75 ;  /* 0x3fe8000016187828 */ /* 0x000fd00000000000 */
[----:B------:R-:W-:-:S08]  /*48e0*/  DFMA R26, -R28, R24, 0.75 ;  /* 0x3fe800001c1a742b */ /* 0x000fd00000000118 */
[----:B------:R-:W-:-:S10]  /*48f0*/  DFMA R22, R22, R26, R24 ;  /* 0x0000001a1616722b */ /* 0x000fd40000000018 */
[----:B------:R-:W-:-:S05]  /*4900*/  FFMA R24, RZ, R29, R23 ;  /* 0x0000001dff187223 */ /* 0x000fca0000000017 */
[----:B------:R-:W-:-:S13]  /*4910*/  FSETP.GT.AND P0, PT, |R24|, 1.469367938527859385e-39, PT ;  /* 0x001000001800780b */ /* 0x000fda0003f04200 */
[----:B------:R-:W-:Y:S05]  /*4920*/  @P0 BRA `(.L_x_39) ;  /* 0x0000000000240947 */ /* 0x000fea0003800000 */
[----:B------:R-:W-:Y:S01]  /*4930*/  IMAD.MOV.U32 R25, RZ, RZ, R28 ;  /* 0x000000ffff197224 */ /* 0x000fe200078e001c */
[----:B------:R-:W-:Y:S01]  /*4940*/  MOV R24, 0x4990 ;  /* 0x0000499000187802 */ /* 0x000fe20000000f00 */
[----:B------:R-:W-:Y:S02]  /*4950*/  IMAD.MOV.U32 R26, RZ, RZ, R29 ;  /* 0x000000ffff1a7224 */ /* 0x000fe400078e001d */
[----:B------:R-:W-:Y:S02]  /*4960*/  IMAD.MOV.U32 R23, RZ, RZ, RZ ;  /* 0x000000ffff177224 */ /* 0x000fe400078e00ff */
[----:B------:R-:W-:-:S07]  /*4970*/  IMAD.MOV.U32 R22, RZ, RZ, 0x3fe80000 ;  /* 0x3fe80000ff167424 */ /* 0x000fce00078e00ff */
[----:B------:R-:W-:Y:S05]  /*4980*/  CALL.REL.NOINC `($__internal_0_$__cuda_sm20_div_rn_f64_full) ;  /* 0x0000003000e47944 */ /* 0x000fea0003c00000 */
[----:B------:R-:W-:-:S04]  /*4990*/  LOP3.LUT R23, R23, R22, RZ, 0x3c, !PT ;  /* 0x0000001617177212 */ /* 0x000fc800078e3cff */
[----:B------:R-:W-:-:S04]  /*49a0*/  LOP3.LUT R22, R23, R22, RZ, 0x3c, !PT ;  /* 0x0000001617167212 */ /* 0x000fc800078e3cff */
[----:B------:R-:W-:-:S07]  /*49b0*/  LOP3.LUT R23, R23, R22, RZ, 0x3c, !PT ;  /* 0x0000001617177212 */ /* 0x000fce00078e3cff */
.L_x_39:
[----:B------:R-:W-:Y:S05]  /*49c0*/  BSYNC.RECONVERGENT B2 ;  /* 0x0000000000027941 */ /* 0x000fea0003800200 */
.L_x_38:
[----:B------:R-:W-:Y:S01]  /*49d0*/  DFMA R22, -R22, R22, 1.25 ;  /* 0x3ff400001616742b */ /* 0x000fe20000000116 */
[----:B------:R-:W-:Y:S01]  /*49e0*/  UMOV UR4, 0xcccccccd ;  /* 0xcccccccd00047882 */ /* 0x000fe20000000000 */
[----:B------:R-:W-:Y:S01]  /*49f0*/  UMOV UR5, 0x3feccccc ;  /* 0x3feccccc00057882 */ /* 0x000fe20000000000 */
[----:B------:R-:W-:Y:S01]  /*4a00*/  BSSY.RECONVERGENT B2, `(.L_x_40) ;  /* 0x0000180000027945 */ /* 0x000fe20003800200 */
[----:B------:R-:W-:-:S04]  /*4a10*/  DSETP.GEU.AND P0, PT, |R34|, UR4, PT ;  /* 0x0000000422007e2a */ /* 0x000fc8000bf0e200 */
[----:B------:R-:W-:-:S08]  /*4a20*/  DMUL R38, R22, 0.5 ;  /* 0x3fe0000016267828 */ /* 0x000fd00000000000 */
[----:B------:R-:W-:Y:S02]  /*4a30*/  DFMA R38, R22, 0.5, R38 ;  /* 0x3fe000001626782b */ /* 0x000fe40000000026 */
[----:B------:R-:W-:Y:S09]  /*4a40*/  @P0 BRA `(.L_x_41) ;  /* 0x0000000800540947 */ /* 0x000ff20003800000 */
[----:B------:R-:W-:Y:S01]  /*4a50*/  DFMA R36, -R34, R34, 1 ;  /* 0x3ff000002224742b */ /* 0x000fe20000000122 */
[----:B------:R-:W-:Y:S01]  /*4a60*/  MOV R22, 0x1 ;  /* 0x0000000100167802 */ /* 0x000fe20000000f00 */
[----:B------:R-:W-:Y:S01]  /*4a70*/  DFMA R40, -R38, R38, 1 ;  /* 0x3ff000002628742b */ /* 0x000fe20000000126 */
        /* <DEDUP_REMOVED lines=15> */
[----:B------:R-:W-:Y:S01]  /*4b70*/  MOV R24, 0x4bc0 ;  /* 0x00004bc000187802 */ /* 0x000fe20000000f00 */
[----:B------:R-:W-:Y:S02]  /*4b80*/  IMAD.MOV.U32 R22, RZ, RZ, R41 ;  /* 0x000000ffff167224 */ /* 0x000fe400078e0029 */
[----:B------:R-:W-:Y:S02]  /*4b90*/  IMAD.MOV.U32 R25, RZ, RZ, R36 ;  /* 0x000000ffff197224 */ /* 0x000fe400078e0024 */
[----:B------:R-:W-:-:S07]  /*4ba0*/  IMAD.MOV.U32 R26, RZ, RZ, R37 ;  /* 0x000000ffff1a7224 */ /* 0x000fce00078e0025 */
[----:B------:R-:W-:Y:S05]  /*4bb0*/  CALL.REL.NOINC `($__internal_0_$__cuda_sm20_div_rn_f64_full) ;  /* 0x0000003000587944 */ /* 0x000fea0003c00000 */
[----:B------:R-:W-:Y:S02]  /*4bc0*/  IMAD.MOV.U32 R24, RZ, RZ, R23 ;  /* 0x000000ffff187224 */ /* 0x000fe400078e0017 */
[----:B------:R-:W-:-:S07]  /*4bd0*/  IMAD.MOV.U32 R25, RZ, RZ, R22 ;  /* 0x000000ffff197224 */ /* 0x000fce00078e0016 */
.L_x_43:
[----:B------:R-:W-:Y:S05]  /*4be0*/  BSYNC.RECONVERGENT B3 ;  /* 0x0000000000037941 */ /* 0x000fea0003800200 */
.L_x_42:
[----:B------:R-:W0:Y:S01]  /*4bf0*/  MUFU.RCP64H R23, R31 ;  /* 0x0000001f00177308 */ /* 0x000e220000001800 */
[----:B------:R-:W-:Y:S01]  /*4c00*/  MOV R22, 0x1 ;  /* 0x0000000100167802 */ /* 0x000fe20000000f00 */
[----:B------:R-:W-:Y:S01]  /*4c10*/  BSSY.RECONVERGENT B3, `(.L_x_44) ;  /* 0x0000015000037945 */ /* 0x000fe20003800200 */
[----:B------:R-:W-:-:S04]  /*4c20*/  FSETP.GEU.AND P1, PT, |R25|, 6.5827683646048100446e-37, PT ;  /* 0x036000001900780b */ /* 0x000fc80003f2e200 */
        /* <DEDUP_REMOVED lines=19> */
.L_x_45:
[----:B------:R-:W-:Y:S05]  /*4d60*/  BSYNC.RECONVERGENT B3 ;  /* 0x0000000000037941 */ /* 0x000fea0003800200 */
.L_x_44:
[----:B------:R-:W0:Y:S01]  /*4d70*/  MUFU.RSQ64H R23, R27 ;  /* 0x0000001b00177308 */ /* 0x000e220000001c00 */
[----:B------:R-:W-:Y:S01]  /*4d80*/  IADD3 R22, PT, PT, R27, -0x3500000, RZ ;  /* 0xfcb000001b167810 */ /* 0x000fe20007ffe0ff */
[----:B------:R-:W-:Y:S01]  /*4d90*/  IMAD.MOV.U32 R28, RZ, RZ, 0x0 ;  /* 0x00000000ff1c7424 */ /* 0x000fe200078e00ff */
[----:B------:R-:W-:Y:S01]  /*4da0*/  BSSY.RECONVERGENT B1, `(.L_x_46) ;  /* 0x000001a000017945 */ /* 0x000fe20003800200 */
[----:B------:R-:W-:Y:S01]  /*4db0*/  IMAD.MOV.U32 R29, RZ, RZ, 0x3fd80000 ;  /* 0x3fd80000ff1d7424 */ /* 0x000fe200078e00ff */
[----:B------:R-:W-:Y:S02]  /*4dc0*/  ISETP.GE.U32.AND P0, PT, R22, 0x7ca00000, PT ;  /* 0x7ca000001600780c */ /* 0x000fe40003f06070 */
[----:B0-----:R-:W-:-:S08]  /*4dd0*/  DMUL R24, R22, R22 ;  /* 0x0000001616187228 */ /* 0x001fd00000000000 */
[----:B------:R-:W-:-:S08]  /*4de0*/  DFMA R24, -R24, R26, 1 ;  /* 0x3ff000001818742b */ /* 0x000fd0000000011a */
        /* <DEDUP_REMOVED lines=9> */
[----:B------:R-:W-:Y:S01]  /*4e80*/  IMAD.MOV.U32 R29, RZ, RZ, R26 ;  /* 0x000000ffff1d7224 */ /* 0x000fe200078e001a */
[----:B------:R-:W-:Y:S01]  /*4e90*/  MOV R45, 0x4f20 ;  /* 0x00004f20002d7802 */ /* 0x000fe20000000f00 */
[----:B------:R-:W-:Y:S01]  /*4ea0*/  IMAD.MOV.U32 R28, RZ, RZ, R27 ;  /* 0x000000ffff1c7224 */ /* 0x000fe200078e001b */
[----:B------:R-:W-:Y:S01]  /*4eb0*/  MOV R27, R24 ;  /* 0x00000018001b7202 */ /* 0x000fe20000000f00 */
[----:B------:R-:W-:Y:S02]  /*4ec0*/  IMAD.MOV.U32 R26, RZ, RZ, R25 ;  /* 0x000000ffff1a7224 */ /* 0x000fe400078e0019 */
[----:B------:R-:W-:Y:S02]  /*4ed0*/  IMAD.MOV.U32 R23, RZ, RZ, R22 ;  /* 0x000000ffff177224 */ /* 0x000fe400078e0016 */
[----:B------:R-:W-:Y:S02]  /*4ee0*/  IMAD.MOV.U32 R25, RZ, RZ, R46 ;  /* 0x000000ffff197224 */ /* 0x000fe400078e002e */
[----:B------:R-:W-:-:S02]  /*4ef0*/  IMAD.MOV.U32 R24, RZ, RZ, R47 ;  /* 0x000000ffff187224 */ /* 0x000fc400078e002f */
[----:B------:R-:W-:-:S07]  /*4f00*/  IMAD.MOV.U32 R22, RZ, RZ, R43 ;  /* 0x000000ffff167224 */ /* 0x000fce00078e002b */
[----:B------:R-:W-:Y:S05]  /*4f10*/  CALL.REL.NOINC `($__internal_1_$__cuda_sm20_dsqrt_rn_f64_mediumpath_v1) ;  /* 0x0000003400147944 */ /* 0x000fea0003c00000 */
[----:B------:R-:W-:Y:S01]  /*4f20*/  IMAD.MOV.U32 R28, RZ, RZ, R22 ;  /* 0x000000ffff1c7224 */ /* 0x000fe200078e0016 */
[----:B------:R-:W-:-:S07]  /*4f30*/  MOV R29, R23 ;  /* 0x00000017001d7202 */ /* 0x000fce0000000f00 */
.L_x_47:
[----:B------:R-:W-:Y:S05]  /*4f40*/  BSYNC.RECONVERGENT B1 ;  /* 0x0000000000017941 */ /* 0x000fea0003800200 */
.L_x_46:
[----:B------:R-:W0:Y:S01]  /*4f50*/  MUFU.RCP64H R23, R31 ;  /* 0x0000001f00177308 */ /* 0x000e220000001800 */
[----:B------:R-:W-:Y:S01]  /*4f60*/  IMAD.MOV.U32 R22, RZ, RZ, 0x1 ;  /* 0x00000001ff167424 */ /* 0x000fe200078e00ff */
[----:B------:R-:W-:Y:S01]  /*4f70*/  DMUL R36, R40, R36 ;  /* 0x0000002428247228 */ /* 0x000fe20000000000 */
[----:B------:R-:W-:Y:S01]  /*4f80*/  BSSY.RECONVERGENT B3, `(.L_x_48) ;  /* 0x0000021000037945 */ /* 0x000fe20003800200 */
[----:B------:R-:W-:-:S08]  /*4f90*/  DMUL R26, R20, R8 ;  /* 0x00000008141a7228 */ /* 0x000fd00000000000 */
[----:B------:R-:W-:Y:S01]  /*4fa0*/  FSETP.GEU.AND P1, PT, |R37|, 6.5827683646048100446e-37, PT ;  /* 0x036000002500780b */ /* 0x000fe20003f2e200 */
[----:B0-----:R-:W-:-:S08]  /*4fb0*/  DFMA R24, -R30, R22, 1 ;  /* 0x3ff000001e18742b */ /* 0x001fd00000000116 */
[----:B------:R-:W-:-:S08]  /*4fc0*/  DFMA R24, R24, R24, R24 ;  /* 0x000000181818722b */ /* 0x000fd00000000018 */
[----:B------:R-:W-:-:S08]  /*4fd0*/  DFMA R24, R22, R24, R22 ;  /* 0x000000181618722b */ /* 0x000fd00000000016 */
[----:B------:R-:W-:-:S08]  /*4fe0*/  DFMA R22, -R30, R24, 1 ;  /* 0x3ff000001e16742b */ /* 0x000fd00000000118 */
[----:B------:R-:W-:Y:S02]  /*4ff0*/  DFMA R44, R24, R22, R24 ;  /* 0x00000016182c722b */ /* 0x000fe40000000018 */
[----:B------:R-:W-:Y:S02]  /*5000*/  DMUL R22, R32, R8 ;  /* 0x0000000820167228 */ /* 0x000fe40000000000 */
[-C--:B------:R-:W-:Y:S02]  /*5010*/  DMUL R24, R20, R6.reuse ;  /* 0x0000000614187228 */ /* 0x080fe40000000000 */
[----:B------:R-:W-:Y:S02]  /*5020*/  DMUL R20, R32, R6 ;  /* 0x0000000620147228 */ /* 0x000fe40000000000 */
[----:B------:R-:W-:-:S04]  /*5030*/  DMUL R40, R44, R36 ;  /* 0x000000242c287228 */ /* 0x000fc80000000000 */
[-C--:B------:R-:W-:Y:S02]  /*5040*/  DFMA R24, R22, R34.reuse, -R24 ;  /* 0x000000221618722b */ /* 0x080fe40000000818 */
[----:B------:R-:W-:Y:S02]  /*5050*/  DFMA R20, R20, R34, R26 ;  /* 0x000000221414722b */ /* 0x000fe4000000001a */
[----:B------:R-:W-:-:S04]  /*5060*/  DFMA R42, -R30, R40, R36 ;  /* 0x000000281e2a722b */ /* 0x000fc80000000124 */
[-C--:B------:R-:W-:Y:S02]  /*5070*/  DMUL R24, R24, R28.reuse ;  /* 0x0000001c18187228 */ /* 0x080fe40000000000 */
[----:B------:R-:W-:Y:S02]  /*5080*/  DMUL R28, R20, R28 ;  /* 0x0000001c141c7228 */ /* 0x000fe40000000000 */
[----:B------:R-:W-:Y:S02]  /*5090*/  DFMA R22, R44, R42, R40 ;  /* 0x0000002a2c16722b */ /* 0x000fe40000000028 */
[C---:B------:R-:W-:Y:S02]  /*50a0*/  DMUL R20, R38.reuse, R34 ;  /* 0x0000002226147228 */ /* 0x040fe40000000000 */
[C---:B------:R-:W-:Y:S02]  /*50b0*/  DFMA R8, R38.reuse, R8, R24 ;  /* 0x000000082608722b */ /* 0x040fe40000000018 */
[----:B------:R-:W-:-:S04]  /*50c0*/  DFMA R6, R38, R6, R28 ;  /* 0x000000062606722b */ /* 0x000fc8000000001c */
        /* <DEDUP_REMOVED lines=9> */
[----:B------:R-:W-:-:S04]  /*5160*/  LOP3.LUT R23, R23, R22, RZ, 0x3c, !PT ;  /* 0x0000001617177212 */ /* 0x000fc800078e3cff */
[----:B------:R-:W-:-:S04]  /*5170*/  LOP3.LUT R22, R23, R22, RZ, 0x3c, !PT ;  /* 0x0000001617167212 */ /* 0x000fc800078e3cff */
[----:B------:R-:W-:-:S07]  /*5180*/  LOP3.LUT R23, R23, R22, RZ, 0x3c, !PT ;  /* 0x0000001617177212 */ /* 0x000fce00078e3cff */
.L_x_49:
[----:B------:R-:W-:Y:S05]  /*5190*/  BSYNC.RECONVERGENT B3 ;  /* 0x0000000000037941 */ /* 0x000fea0003800200 */
.L_x_48:
[----:B------:R-:W0:Y:S01]  /*51a0*/  MUFU.RSQ64H R31, R23 ;  /* 0x00000017001f7308 */ /* 0x000e220000001c00 */
[----:B------:R-:W-:Y:S01]  /*51b0*/  VIADD R30, R23, 0xfcb00000 ;  /* 0xfcb00000171e7836 */ /* 0x000fe20000000000 */
[----:B------:R-:W-:Y:S01]  /*51c0*/  MOV R26, 0x0 ;  /* 0x00000000001a7802 */ /* 0x000fe20000000f00 */
[----:B------:R-:W-:Y:S01]  /*51d0*/  IMAD.MOV.U32 R27, RZ, RZ, 0x3fd80000 ;  /* 0x3fd80000ff1b7424 */ /* 0x000fe200078e00ff */
[----:B------:R-:W-:Y:S02]  /*51e0*/  BSSY.RECONVERGENT B1, `(.L_x_50) ;  /* 0x0000019000017945 */ /* 0x000fe40003800200 */
[----:B------:R-:W-:Y:S01]  /*51f0*/  ISETP.GE.U32.AND P0, PT, R30, 0x7ca00000, PT ;  /* 0x7ca000001e00780c */ /* 0x000fe20003f06070 */
        /* <DEDUP_REMOVED lines=12> */
[----:B------:R-:W-:Y:S01]  /*52c0*/  MOV R26, R39 ;  /* 0x00000027001a7202 */ /* 0x000fe20000000f00 */
[----:B------:R-:W-:Y:S01]  /*52d0*/  IMAD.MOV.U32 R28, RZ, RZ, R23 ;  /* 0x000000ffff1c7224 */ /* 0x000fe200078e0017 */
[----:B------:R-:W-:Y:S01]  /*52e0*/  MOV R45, 0x5350 ;  /* 0x00005350002d7802 */ /* 0x000fe20000000f00 */
[----:B------:R-:W-:Y:S02]  /*52f0*/  IMAD.MOV.U32 R27, RZ, RZ, R38 ;  /* 0x000000ffff1b7224 */ /* 0x000fe400078e0026 */
[----:B------:R-:W-:Y:S02]  /*5300*/  IMAD.MOV.U32 R25, RZ, RZ, R36 ;  /* 0x000000ffff197224 */ /* 0x000fe400078e0024 */
[----:B------:R-:W-:Y:S02]  /*5310*/  IMAD.MOV.U32 R24, RZ, RZ, R37 ;  /* 0x000000ffff187224 */ /* 0x000fe400078e0025 */
[----:B------:R-:W-:-:S02]  /*5320*/  IMAD.MOV.U32 R23, RZ, RZ, R30 ;  /* 0x000000ffff177224 */ /* 0x000fc400078e001e */
[----:B------:R-:W-:-:S07]  /*5330*/  IMAD.MOV.U32 R22, RZ, RZ, R35 ;  /* 0x000000ffff167224 */ /* 0x000fce00078e0023 */
[----:B------:R-:W-:Y:S05]  /*5340*/  CALL.REL.NOINC `($__internal_1_$__cuda_sm20_dsqrt_rn_f64_mediumpath_v1) ;  /* 0x0000003000087944 */ /* 0x000fea0003c00000 */
[----:B------:R-:W-:Y:S02]  /*5350*/  IMAD.MOV.U32 R24, RZ, RZ, R22 ;  /* 0x000000ffff187224 */ /* 0x000fe400078e0016 */
[----:B------:R-:W-:-:S07]  /*5360*/  IMAD.MOV.U32 R25, RZ, RZ, R23 ;  /* 0x000000ffff197224 */ /* 0x000fce00078e0017 */
.L_x_51:
[----:B------:R-:W-:Y:S05]  /*5370*/  BSYNC.RECONVERGENT B1 ;  /* 0x0000000000017941 */ /* 0x000fea0003800200 */
.L_x_50:
[----:B------:R-:W-:Y:S01]  /*5380*/  DFMA R20, -R32, R24, R20 ;  /* 0x000000182014722b */ /* 0x000fe20000000114 */
[----:B------:R-:W-:Y:S10]  /*5390*/  BRA `(.L_x_52) ;  /* 0x0000000c00987947 */ /* 0x000ff40003800000 */
.L_x_41:
        /* <DEDUP_REMOVED lines=25> */
.L_x_54:
[----:B------:R-:W-:Y:S05]  /*5530*/  BSYNC.RECONVERGENT B3 ;  /* 0x0000000000037941 */ /* 0x000fea0003800200 */
.L_x_53:
        /* <DEDUP_REMOVED lines=23> */
.L_x_56:
[----:B------:R-:W-:Y:S05]  /*56b0*/  BSYNC.RECONVERGENT B3 ;  /* 0x0000000000037941 */ /* 0x000fea0003800200 */
.L_x_55:
        /* <DEDUP_REMOVED lines=29> */
.L_x_58:
[----:B------:R-:W-:Y:S05]  /*5890*/  BSYNC.RECONVERGENT B1 ;  /* 0x0000000000017941 */ /* 0x000fea0003800200 */
.L_x_57:
[----:B------:R-:W-:Y:S01]  /*58a0*/  DADD R22, -R6, 1 ;  /* 0x3ff0000006167429 */ /* 0x000fe20000000100 */
[----:B------:R-:W-:Y:S01]  /*58b0*/  IMAD.MOV.U32 R24, RZ, RZ, 0x1 ;  /* 0x00000001ff187424 */ /* 0x000fe200078e00ff */
[----:B------:R-:W-:Y:S01]  /*58c0*/  DMUL R46, R32, R8 ;  /* 0x00000008202e7228 */ /* 0x000fe20000000000 */
[----:B------:R-:W-:Y:S01]  /*58d0*/  FSETP.GEU.AND P1, PT, |R43|, 6.5827683646048100446e-37, PT ;  /* 0x036000002b00780b */ /* 0x000fe20003f2e200 */
[----:B------:R-:W-:Y:S02]  /*58e0*/  BSSY.RECONVERGENT B3, `(.L_x_59) ;  /* 0x0000019000037945 */ /* 0x000fe40003800200 */
[----:B------:R-:W0:Y:S02]  /*58f0*/  MUFU.RCP64H R25, R23 ;  /* 0x0000001700197308 */ /* 0x000e240000001800 */
[----:B0-----:R-:W-:-:S08]  /*5900*/  DFMA R28, -R22, R24, 1 ;  /* 0x3ff00000161c742b */ /* 0x001fd00000000118 */
[----:B------:R-:W-:-:S08]  /*5910*/  DFMA R28, R28, R28, R28 ;  /* 0x0000001c1c1c722b */ /* 0x000fd0000000001c */
[----:B------:R-:W-:-:S08]  /*5920*/  DFMA R28, R24, R28, R24 ;  /* 0x0000001c181c722b */ /* 0x000fd00000000018 */
[----:B------:R-:W-:-:S08]  /*5930*/  DFMA R24, -R22, R28, 1 ;  /* 0x3ff000001618742b */ /* 0x000fd0000000011c */
[----:B------:R-:W-:Y:S02]  /*5940*/  DFMA R24, R28, R24, R28 ;  /* 0x000000181c18722b */ /* 0x000fe4000000001c */
[----:B------:R-:W-:-:S06]  /*5950*/  DMUL R28, R20, R34 ;  /* 0x00000022141c7228 */ /* 0x000fcc0000000000 */
[----:B------:R-:W-:Y:S02]  /*5960*/  DMUL R36, R42, R24 ;  /* 0x000000182a247228 */ /* 0x000fe40000000000 */
[----:B------:R-:W-:-:S06]  /*5970*/  DFMA R28, R46, R6, R28 ;  /* 0x000000062e1c722b */ /* 0x000fcc000000001c */
[----:B------:R-:W-:Y:S02]  /*5980*/  DFMA R44, -R22, R36, R42 ;  /* 0x00000024162c722b */ /* 0x000fe4000000012a */
[----:B------:R-:W-:-:S06]  /*5990*/  DMUL R26, R28, R26 ;  /* 0x0000001a1c1a7228 */ /* 0x000fcc0000000000 */
[----:B------:R-:W-:Y:S02]  /*59a0*/  DFMA R24, R24, R44, R36 ;  /* 0x0000002c1818722b */ /* 0x000fe40000000024 */
[----:B------:R-:W-:-:S08]  /*59b0*/  DFMA R36, R38, R8, R26 ;  /* 0x000000082624722b */ /* 0x000fd0000000001a */
        /* <DEDUP_REMOVED lines=9> */
[----:B------:R-:W-:Y:S01]  /*5a50*/  IMAD.MOV.U32 R24, RZ, RZ, R23 ;  /* 0x000000ffff187224 */ /* 0x000fe200078e0017 */
[----:B------:R-:W-:-:S07]  /*5a60*/  MOV R25, R22 ;  /* 0x0000001600197202 */ /* 0x000fce0000000f00 */
.L_x_60:
[----:B------:R-:W-:Y:S05]  /*5a70*/  BSYNC.RECONVERGENT B3 ;  /* 0x0000000000037941 */ /* 0x000fea0003800200 */
.L_x_59:
[----:B------:R-:W0:Y:S01]  /*5a80*/  MUFU.RCP64H R23, R31 ;  /* 0x0000001f00177308 */ /* 0x000e220000001800 */
[----:B------:R-:W-:Y:S01]  /*5a90*/  IMAD.MOV.U32 R22, RZ, RZ, 0x1 ;  /* 0x00000001ff167424 */ /* 0x000fe200078e00ff */
[----:B------:R-:W-:Y:S01]  /*5aa0*/  FSETP.GEU.AND P1, PT, |R25|, 6.5827683646048100446e-37, PT ;  /* 0x036000001900780b */ /* 0x000fe20003f2e200 */
[----:B------:R-:W-:Y:S04]  /*5ab0*/  BSSY.RECONVERGENT B3, `(.L_x_61) ;  /* 0x0000014000037945 */ /* 0x000fe80003800200 */
        /* <DEDUP_REMOVED lines=19> */
.L_x_62:
[----:B------:R-:W-:Y:S05]  /*5bf0*/  BSYNC.RECONVERGENT B3 ;  /* 0x0000000000037941 */ /* 0x000fea0003800200 */
.L_x_61:
[----:B------:R-:W0:Y:S01]  /*5c00*/  MUFU.RSQ64H R23, R27 ;  /* 0x0000001b00177308 */ /* 0x000e220000001c00 */
[----:B------:R-:W-:Y:S01]  /*5c10*/  VIADD R22, R27, 0xfcb00000 ;  /* 0xfcb000001b167836 */ /* 0x000fe20000000000 */
[----:B------:R-:W-:Y:S01]  /*5c20*/  BSSY.RECONVERGENT B1, `(.L_x_63) ;  /* 0x000001c000017945 */ /* 0x000fe20003800200 */
[----:B------:R-:W-:Y:S02]  /*5c30*/  IMAD.MOV.U32 R28, RZ, RZ, 0x0 ;  /* 0x00000000ff1c7424 */ /* 0x000fe400078e00ff */
[----:B------:R-:W-:Y:S01]  /*5c40*/  IMAD.MOV.U32 R29, RZ, RZ, 0x3fd80000 ;  /* 0x3fd80000ff1d7424 */ /* 0x000fe200078e00ff */
        /* <DEDUP_REMOVED lines=13> */
[----:B------:R-:W-:Y:S02]  /*5d20*/  IMAD.MOV.U32 R28, RZ, RZ, R27 ;  /* 0x000000ffff1c7224 */ /* 0x000fe400078e001b */
[----:B------:R-:W-:Y:S01]  /*5d30*/  IMAD.MOV.U32 R23, RZ, RZ, R22 ;  /* 0x000000ffff177224 */ /* 0x000fe200078e0016 */
[----:B------:R-:W-:Y:S01]  /*5d40*/  MOV R22, R45 ;  /* 0x0000002d00167202 */ /* 0x000fe20000000f00 */
[----:B------:R-:W-:Y:S01]  /*5d50*/  IMAD.MOV.U32 R27, RZ, RZ, R24 ;  /* 0x000000ffff1b7224 */ /* 0x000fe200078e0018 */
[----:B------:R-:W-:Y:S01]  /*5d60*/  MOV R45, 0x5dc0 ;  /* 0x00005dc0002d7802 */ /* 0x000fe20000000f00 */
[----:B------:R-:W-:Y:S02]  /*5d70*/  IMAD.MOV.U32 R26, RZ, RZ, R25 ;  /* 0x000000ffff1a7224 */ /* 0x000fe400078e0019 */
[----:B------:R-:W-:Y:S02]  /*5d80*/  IMAD.MOV.U32 R44, RZ, RZ, R48 ;  /* 0x000000ffff2c7224 */ /* 0x000fe400078e0030 */
[----:B------:R-:W-:-:S02]  /*5d90*/  IMAD.MOV.U32 R25, RZ, RZ, R46 ;  /* 0x000000ffff197224 */ /* 0x000fc400078e002e */
[----:B------:R-:W-:-:S07]  /*5da0*/  IMAD.MOV.U32 R24, RZ, RZ, R47 ;  /* 0x000000ffff187224 */ /* 0x000fce00078e002f */
[----:B------:R-:W-:Y:S05]  /*5db0*/  CALL.REL.NOINC `($__internal_1_$__cuda_sm20_dsqrt_rn_f64_mediumpath_v1) ;  /* 0x00000024006c7944 */ /* 0x000fea0003c00000 */
[----:B------:R-:W-:Y:S02]  /*5dc0*/  IMAD.MOV.U32 R28, RZ, RZ, R22 ;  /* 0x000000ffff1c7224 */ /* 0x000fe400078e0016 */
[----:B------:R-:W-:-:S07]  /*5dd0*/  IMAD.MOV.U32 R29, RZ, RZ, R23 ;  /* 0x000000ffff1d7224 */ /* 0x000fce00078e0017 */
.L_x_64:
[----:B------:R-:W-:Y:S05]  /*5de0*/  BSYNC.RECONVERGENT B1 ;  /* 0x0000000000017941 */ /* 0x000fea0003800200 */
.L_x_63:
[----:B------:R-:W0:Y:S01]  /*5df0*/  MUFU.RCP64H R23, R31 ;  /* 0x0000001f00177308 */ /* 0x000e220000001800 */
[----:B------:R-:W-:Y:S01]  /*5e00*/  IMAD.MOV.U32 R22, RZ, RZ, 0x1 ;  /* 0x00000001ff167424 */ /* 0x000fe200078e00ff */
[----:B------:R-:W-:Y:S01]  /*5e10*/  DMUL R40, R42, R40 ;  /* 0x000000282a287228 */ /* 0x000fe20000000000 */
[----:B------:R-:W-:Y:S09]  /*5e20*/  BSSY.RECONVERGENT B3, `(.L_x_65) ;  /* 0x000001c000037945 */ /* 0x000ff20003800200 */
        /* <DEDUP_REMOVED lines=9> */
[----:B------:R-:W-:-:S08]  /*5ec0*/  DMUL R22, R26, R40 ;  /* 0x000000281a167228 */ /* 0x000fd00000000000 */
[----:B------:R-:W-:-:S08]  /*5ed0*/  DFMA R8, -R30, R22, R40 ;  /* 0x000000161e08722b */ /* 0x000fd00000000128 */
[----:B------:R-:W-:Y:S02]  /*5ee0*/  DFMA R22, R26, R8, R22 ;  /* 0x000000081a16722b */ /* 0x000fe40000000016 */
[----:B------:R-:W-:-:S08]  /*5ef0*/  DFMA R8, R20, R34, -R24 ;  /* 0x000000221408722b */ /* 0x000fd00000000818 */
[----:B------:R-:W-:Y:S01]  /*5f00*/  FFMA R20, RZ, R31, R23 ;  /* 0x0000001fff147223 */ /* 0x000fe20000000017 */
[----:B------:R-:W-:-:S04]  /*5f10*/  DMUL R8, R8, R28 ;  /* 0x0000001c08087228 */ /* 0x000fc80000000000 */
[----:B------:R-:W-:-:S04]  /*5f20*/  FSETP.GT.AND P0, PT, |R20|, 1.469367938527859385e-39, PT ;  /* 0x001000001400780b */ /* 0x000fc80003f04200 */
[----:B------:R-:W-:-:S09]  /*5f30*/  DFMA R20, R38, R34, R8 ;  /* 0x000000222614722b */ /* 0x000fd20000000008 */
[----:B------:R-:W-:Y:S05]  /*5f40*/  @P0 BRA P1, `(.L_x_66) ;  /* 0x0000000000240947 */ /* 0x000fea0000800000 */
[----:B------:R-:W-:Y:S01]  /*5f50*/  IMAD.MOV.U32 R23, RZ, RZ, R40 ;  /* 0x000000ffff177224 */ /* 0x000fe200078e0028 */
[----:B------:R-:W-:Y:S01]  /*5f60*/  MOV R26, R31 ;  /* 0x0000001f001a7202 */ /* 0x000fe20000000f00 */
[----:B------:R-:W-:Y:S01]  /*5f70*/  IMAD.MOV.U32 R22, RZ, RZ, R41 ;  /* 0x000000ffff167224 */ /* 0x000fe200078e0029 */
[----:B------:R-:W-:Y:S01]  /*5f80*/  MOV R24, 0x5fb0 ;  /* 0x00005fb000187802 */ /* 0x000fe20000000f00 */
[----:B------:R-:W-:-:S07]  /*5f90*/  IMAD.MOV.U32 R25, RZ, RZ, R30 ;  /* 0x000000ffff197224 */ /* 0x000fce00078e001e */
[----:B------:R-:W-:Y:S05]  /*5fa0*/  CALL.REL.NOINC `($__internal_0_$__cuda_sm20_div_rn_f64_full) ;  /* 0x0000001c005c7944 */ /* 0x000fea0003c00000 */
[----:B------:R-:W-:-:S04]  /*5fb0*/  LOP3.LUT R23, R23, R22, RZ, 0x3c, !PT ;  /* 0x0000001617177212 */ /* 0x000fc800078e3cff */
[----:B------:R-:W-:-:S04]  /*5fc0*/  LOP3.LUT R22, R23, R22, RZ, 0x3c, !PT ;  /* 0x0000001617167212 */ /* 0x000fc800078e3cff */
[----:B------:R-:W-:-:S07]  /*5fd0*/  LOP3.LUT R23, R23, R22, RZ, 0x3c, !PT ;  /* 0x0000001617177212 */ /* 0x000fce00078e3cff */
.L_x_66:
[----:B------:R-:W-:Y:S05]  /*5fe0*/  BSYNC.RECONVERGENT B3 ;  /* 0x0000000000037941 */ /* 0x000fea0003800200 */
.L_x_65:
        /* <DEDUP_REMOVED lines=27> */
[----:B------:R-:W-:Y:S01]  /*61a0*/  MOV R24, R22 ;  /* 0x0000001600187202 */ /* 0x000fe20000000f00 */
[----:B------:R-:W-:-:S07]  /*61b0*/  IMAD.MOV.U32 R25, RZ, RZ, R23 ;  /* 0x000000ffff197224 */ /* 0x000fce00078e0017 */
.L_x_68:
[----:B------:R-:W-:Y:S05]  /*61c0*/  BSYNC.RECONVERGENT B1 ;  /* 0x0000000000017941 */ /* 0x000fea0003800200 */
.L_x_67:
[----:B------:R-:W-:Y:S01]  /*61d0*/  DFMA R6, -R32, R24, R6 ;  /* 0x000000182006722b */ /* 0x000fe20000000106 */
[----:B------:R-:W-:Y:S02]  /*61e0*/  IMAD.MOV.U32 R8, RZ, RZ, R36 ;  /* 0x000000ffff087224 */ /* 0x000fe400078e0024 */
[----:B------:R-:W-:-:S08]  /*61f0*/  IMAD.MOV.U32 R9, RZ, RZ, R37 ;  /* 0x000000ffff097224 */ /* 0x000fd000078e0025 */
.L_x_52:
[----:B------:R-:W-:Y:S05]  /*6200*/  BSYNC.RECONVERGENT B2 ;  /* 0x0000000000027941 */ /* 0x000fea0003800200 */
.L_x_40:
[----:B------:R-:W-:-:S14]  /*6210*/  DSETP.GT.AND P0, PT, R12, RZ, PT ;  /* 0x000000ff0c00722a */ /* 0x000fdc0003f04000 */
[----:B------:R-:W-:Y:S05]  /*6220*/  @P0 BRA `(.L_x_69) ;  /* 0xffffffc800fc0947 */ /* 0x000fea000383ffff */
[----:B------:R-:W-:Y:S05]  /*6230*/  BSYNC.RECONVERGENT B0 ;  /* 0x0000000000007941 */ /* 0x000fea0003800200 */
.L_x_14:
[----:B------:R-:W0:Y:S01]  /*6240*/  S2R R7, SR_TID.X ;  /* 0x0000000000077919 */ /* 0x000e220000002100 */
[----:B------:R-:W0:Y:S01]  /*6250*/  S2UR UR5, SR_CTAID.X ;  /* 0x00000000000579c3 */ /* 0x000e220000002500 */
[----:B------:R-:W1:Y:S01]  /*6260*/  LDCU UR4, c[0x0][0x398] ;  /* 0x00007300ff0477ac */ /* 0x000e620008000800 */
[----:B------:R2:W-:Y:S04]  /*6270*/  STL.64 [R1+0x330], R16 ;  /* 0x0003301001007387 */ /* 0x0005e80000100a00 */
[----:B------:R2:W-:Y:S02]  /*6280*/  STL.64 [R1+0x338], R14 ;  /* 0x0003380e01007387 */ /* 0x0005e40000100a00 */
[----:B------:R-:W0:Y:S02]  /*6290*/  LDC R0, c[0x0][0x360] ;  /* 0x0000d800ff007b82 */ /* 0x000e240000000800 */
[----:B------:R2:W-:Y:S01]  /*62a0*/  STL.64 [R1+0x328], R18 ;  /* 0x0003281201007387 */ /* 0x0005e20000100a00 */
[----:B0-----:R-:W-:-:S05]  /*62b0*/  IMAD R0, R0, UR5, R7 ;  /* 0x0000000500007c24 */ /* 0x001fca000f8e0207 */
[----:B-1----:R-:W-:-:S13]  /*62c0*/  ISETP.GE.U32.AND P0, PT, R0, UR4, PT ;  /* 0x0000000400007c0c */ /* 0x002fda000bf06070 */
[----:B--2---:R-:W-:Y:S05]  /*62d0*/  @P0 EXIT ;  /* 0x000000000000094d */ /* 0x004fea0003800000 */
[----:B------:R-:W0:Y:S01]  /*62e0*/  LDCU.128 UR8, c[0x0][0x380] ;  /* 0x00007000ff0877ac */ /* 0x000e220008000c00 */
[----:B------:R-:W-:Y:S01]  /*62f0*/  IMAD.SHL.U32 R58, R0, 0x8, RZ ;  /* 0x00000008003a7824 */ /* 0x000fe200078e00ff */
[----:B------:R-:W-:Y:S01]  /*6300*/  SHF.R.U32.HI R12, RZ, 0x1d, R0 ;  /* 0x0000001dff0c7819 */ /* 0x000fe20000011600 */
[----:B------:R-:W2:Y:S04]  /*6310*/  LDL.64 R56, [R1] ;  /* 0x0000000001387983 */ /* 0x000ea80000100a00 */
[----:B------:R-:W3:Y:S04]  /*6320*/  LDL.64 R22, [R1+0x8] ;  /* 0x0000080001167983 */ /* 0x000ee80000100a00 */
[----:B------:R-:W4:Y:S04]  /*6330*/  LDL.64 R24, [R1+0x10] ;  /* 0x0000100001187983 */ /* 0x000f280000100a00 */
[----:B------:R-:W5:Y:S01]  /*6340*/  LDL.64 R26, [R1+0x18] ;  /* 0x00001800011a7983 */ /* 0x000f620000100a00 */
[----:B0-----:R-:W-:-:S03]  /*6350*/  IADD3 R6, P0, PT, R58, UR8, RZ ;  /* 0x000000083a067c10 */ /* 0x001fc6000ff1e0ff */
[----:B------:R-:W5:Y:S01]  /*6360*/  LDL.64 R28, [R1+0x20] ;  /* 0x00002000011c7983 */ /* 0x000f620000100a00 */
[----:B------:R-:W-:-:S03]  /*6370*/  IADD3.X R7, PT, PT, R12, UR9, RZ, P0, !PT ;  /* 0x000000090c077c10 */ /* 0x000fc600087fe4ff */
[----:B------:R-:W5:Y:S01]  /*6380*/  LDL.64 R32, [R1+0x28] ;  /* 0x0000280001207983 */ /* 0x000f620000100a00 */
[----:B------:R-:W0:Y:S03]  /*6390*/  LDCU.64 UR8, c[0x0][0x390] ;  /* 0x00007200ff0877ac */ /* 0x000e260008000a00 */
[----:B------:R-:W2:Y:S01]  /*63a0*/  LDG.E.64 R8, desc[UR6][R6.64] ;  /* 0x0000000606087981 */ /* 0x000ea2000c1e1b00 */
[----:B------:R-:W-:-:S03]  /*63b0*/  IADD3 R20, P0, PT, R58, UR10, RZ ;  /* 0x0000000a3a147c10 */ /* 0x000fc6000ff1e0ff */
[----:B------:R-:W5:Y:S01]  /*63c0*/  LDL.64 R36, [R1+0x30] ;  /* 0x0000300001247983 */ /* 0x000f620000100a00 */
[----:B------:R-:W-:-:S03]  /*63d0*/  IADD3.X R21, PT, PT, R12, UR11, RZ, P0, !PT ;  /* 0x0000000b0c157c10 */ /* 0x000fc600087fe4ff */
[----:B------:R-:W5:Y:S04]  /*63e0*/  LDL.64 R38, [R1+0x38] ;  /* 0x0000380001267983 */ /* 0x000f680000100a00 */
[----:B------:R-:W5:Y:S04]  /*63f0*/  LDL.64 R54, [R1+0x40] ;  /* 0x0000400001367983 */ /* 0x000f680000100a00 */
[----:B------:R-:W5:Y:S04]  /*6400*/  LDL.64 R48, [R1+0x48] ;  /* 0x0000480001307983 */ /* 0x000f680000100a00 */
[----:B------:R-:W5:Y:S04]  /*6410*/  LDL.64 R46, [R1+0x50] ;  /* 0x00005000012e7983 */ /* 0x000f680000100a00 */
[----:B------:R-:W5:Y:S04]  /*6420*/  LDL.64 R52, [R1+0x58] ;  /* 0x0000580001347983 */ /* 0x000f680000100a00 */
[----:B------:R-:W5:Y:S04]  /*6430*/  LDL.64 R34, [R1+0x60] ;  /* 0x0000600001227983 */ /* 0x000f680000100a00 */
[----:B------:R-:W5:Y:S04]  /*6440*/  LDL.64 R30, [R1+0x68] ;  /* 0x00006800011e7983 */ /* 0x000f680000100a00 */
[----:B------:R-:W5:Y:S04]  /*6450*/  LDL.64 R42, [R1+0x70] ;  /* 0x00007000012a7983 */ /* 0x000f680000100a00 */
[----:B------:R-:W5:Y:S01]  /*6460*/  LDL.64 R44, [R1+0x78] ;  /* 0x00007800012c7983 */ /* 0x000f620000100a00 */
[----:B--2---:R-:W-:Y:S01]  /*6470*/  DADD R8, R2, R8 ;  /* 0x0000000002087229 */ /* 0x004fe20000000008 */
[----:B------:R-:W1:Y:S06]  /*6480*/  LDC.64 R2, c[0x0][0x390] ;  /* 0x0000e400ff027b82 */ /* 0x000e6c0000000a00 */
[----:B------:R2:W-:Y:S04]  /*6490*/  STG.E.64 desc[UR6][R6.64], R8 ;  /* 0x0000000806007986 */ /* 0x0005e8000c101b06 */
[----:B------:R-:W3:Y:S01]  /*64a0*/  LDG.E.64 R10, desc[UR6][R20.64] ;  /* 0x00000006140a7981 */ /* 0x000ee2000c1e1b00 */
[----:B0-----:R-:W-:-:S03]  /*64b0*/  IADD3 R58, P0, PT, R58, UR8, RZ ;  /* 0x000000083a3a7c10 */ /* 0x001fc6000ff1e0ff */
[----:B--2---:R-:W2:Y:S04]  /*64c0*/  LDL.64 R6, [R1+0x80] ;  /* 0x0000800001067983 */ /* 0x004ea80000100a00 */
[----:B------:R-:W2:Y:S01]  /*64d0*/  LDL.64 R8, [R1+0x88] ;  /* 0x0000880001087983 */ /* 0x000ea20000100a00 */
[----:B------:R-:W-:Y:S01]  /*64e0*/  IADD3.X R59, PT, PT, R12, UR9, RZ, P0, !PT ;  /* 0x000000090c3b7c10 */ /* 0x000fe200087fe4ff */
[----:B------:R-:W-:Y:S02]  /*64f0*/  VIADD R15, R0, UR4 ;  /* 0x00000004000f7c36 */ /* 0x000fe40008000000 */
[----:B------:R-:W2:Y:S02]  /*6500*/  LDL.64 R12, [R1+0x98] ;  /* 0x00009800010c7983 */ /* 0x000ea40000100a00 */
[----:B------:R-:W-:-:S02]  /*6510*/  VIADD R17, R15, UR4 ;  /* 0x000000040f117c36 */ /* 0x000fc40008000000 */
[--C-:B-1----:R-:W-:Y:S02]  /*6520*/  IMAD.WIDE.U32 R40, R15, 0x8, R2.reuse ;  /* 0x000000080f287825 */ /* 0x102fe400078e0002 */
[----:B------:R-:W2:Y:S01]  /*6530*/  LDL.64 R14, [R1+0xa0] ;  /* 0x0000a000010e7983 */ /* 0x000ea20000100a00 */
[C---:B------:R-:W-:Y:S01]  /*6540*/  IADD3 R19, PT, PT, R17.reuse, UR4, RZ ;  /* 0x0000000411137c10 */ /* 0x040fe2000fffe0ff */
[----:B------:R-:W-:Y:S02]  /*6550*/  IMAD.WIDE.U32 R50, R17, 0x8, R2 ;  /* 0x0000000811327825 */ /* 0x000fe400078e0002 */
[----:B------:R-:W2:Y:S01]  /*6560*/  LDL.64 R16, [R1+0xa8] ;  /* 0x0000a80001107983 */ /* 0x000ea20000100a00 */
[----:B---3--:R-:W-:-:S03]  /*6570*/  DADD R4, R4, R10 ;  /* 0x0000000004047229 */ /* 0x008fc6000000000a */
[----:B------:R-:W3:Y:S04]  /*6580*/  LDL.64 R10, [R1+0x90] ;  /* 0x00009000010a7983 */ /* 0x000ee80000100a00 */
[----:B------:R0:W-:Y:S04]  /*6590*/  STG.E.64 desc[UR6][R20.64], R4 ;  /* 0x0000000414007986 */ /* 0x0001e8000c101b06 */
[----:B------:R1:W-:Y:S04]  /*65a0*/  STG.E.64 desc[UR6][R58.64], R56 ;  /* 0x000000383a007986 */ /* 0x0003e8000c101b06 */
[----:B------:R4:W-:Y:S01]  /*65b0*/  STG.E.64 desc[UR6][R40.64], R22 ;  /* 0x0000001628007986 */ /* 0x0009e2000c101b06 */
[----:B0-----:R-:W-:-:S02]  /*65c0*/  VIADD R21, R19, UR4 ;  /* 0x0000000413157c36 */ /* 0x001fc40008000000 */
[--C-:B------:R-:W-:Y:S02]  /*65d0*/  IMAD.WIDE.U32 R4, R19, 0x8, R2.reuse ;  /* 0x0000000813047825 */ /* 0x100fe400078e0002 */
[----:B------:R-:W3:Y:S02]  /*65e0*/  LDL.64 R18, [R1+0xb0] ;  /* 0x0000b00001127983 */ /* 0x000ee40000100a00 */
[C---:B-1----:R-:W-:Y:S02]  /*65f0*/  VIADD R59, R21.reuse, UR4 ;  /* 0x00000004153b7c36 */ /* 0x042fe40008000000 */
[--C-:B------:R-:W-:Y:S01]  /*6600*/  IMAD.WIDE.U32 R56, R21, 0x8, R2.reuse ;  /* 0x0000000815387825 */ /* 0x100fe200078e0002 */
[----:B----4-:R-:W4:Y:S04]  /*6610*/  LDL.64 R22, [R1+0xc0] ;  /* 0x0000c00001167983 */ /* 0x010f280000100a00 */
[----:B------:R-:W4:Y:S01]  /*6620*/  LDL.64 R20, [R1+0xb8] ;  /* 0x0000b80001147983 */ /* 0x000f220000100a00 */
[----:B------:R-:W-:-:S04]  /*6630*/  IMAD.WIDE.U32 R60, R59, 0x8, R2 ;  /* 0x000000083b3c7825 */ /* 0x000fc800078e0002 */
[----:B------:R-:W-:Y:S01]  /*6640*/  VIADD R59, R59, UR4 ;  /* 0x000000043b3b7c36 */ /* 0x000fe20008000000 */
[----:B------:R0:W-:Y:S04]  /*6650*/  STG.E.64 desc[UR6][R50.64], R24 ;  /* 0x0000001832007986 */ /* 0x0001e8000c101b06 */
[----:B-----5:R1:W-:Y:S04]  /*6660*/  STG.E.64 desc[UR6][R4.64], R26 ;  /* 0x0000001a04007986 */ /* 0x0203e8000c101b06 */
[----:B0-----:R-:W5:Y:S01]  /*6670*/  LDL.64 R24, [R1+0xc8] ;  /* 0x0000c80001187983 */ /* 0x001f620000100a00 */
[----:B------:R-:W-:-:S03]  /*6680*/  VIADD R51, R59, UR4 ;  /* 0x000000043b337c36 */ /* 0x000fc60008000000 */
[----:B-1----:R-:W5:Y:S01]  /*6690*/  LDL.64 R26, [R1+0xd0] ;  /* 0x0000d000011a7983 */ /* 0x002f620000100a00 */
[----:B------:R-:W-:-:S03]  /*66a0*/  IMAD.WIDE.U32 R4, R51, 0x8, R2 ;  /* 0x0000000833047825 */ /* 0x000fc600078e0002 */
[----:B------:R0:W-:Y:S01]  /*66b0*/  STG.E.64 desc[UR6][R56.64], R28 ;  /* 0x0000001c38007986 */ /* 0x0001e2000c101b06 */
[----:B------:R-:W-:-:S03]  /*66c0*/  VIADD R51, R51, UR4 ;  /* 0x0000000433337c36 */ /* 0x000fc60008000000 */
[----:B------:R1:W-:Y:S01]  /*66d0*/  STG.E.64 desc[UR6][R60.64], R32 ;  /* 0x000000203c007986 */ /* 0x0003e2000c101b06 */
[----:B------:R-:W-:-:S03]  /*66e0*/  IMAD.WIDE.U32 R40, R59, 0x8, R2 ;  /* 0x000000083b287825 */ /* 0x000fc600078e0002 */
[----:B0-----:R-:W5:Y:S01]  /*66f0*/  LDL.64 R28, [R1+0xd8] ;  /* 0x0000d800011c7983 */ /* 0x001f620000100a00 */
[C---:B-1----:R-:W-:Y:S02]  /*6700*/  VIADD R33, R51.reuse, UR4 ;  /* 0x0000000433217c36 */ /* 0x042fe40008000000 */
[--C-:B------:R-:W-:Y:S01]  /*6710*/  IMAD.WIDE.U32 R56, R51, 0x8, R2.reuse ;  /* 0x0000000833387825 */ /* 0x100fe200078e0002 */
[----:B------:R0:W-:Y:S02]  /*6720*/  STG.E.64 desc[UR6][R40.64], R36 ;  /* 0x0000002428007986 */ /* 0x0001e4000c101b06 */
[C---:B------:R-:W-:Y:S01]  /*6730*/  IADD3 R51, PT, PT, R33.reuse, UR4, RZ ;  /* 0x0000000421337c10 */ /* 0x040fe2000fffe0ff */
[----:B------:R-:W-:Y:S01]  /*6740*/  IMAD.WIDE.U32 R58, R33, 0x8, R2 ;  /* 0x00000008213a7825 */ /* 0x000fe200078e0002 */
[----:B------:R1:W-:Y:S04]  /*6750*/  STG.E.64 desc[UR6][R4.64], R38 ;  /* 0x0000002604007986 */ /* 0x0003e8000c101b06 */
[----:B------:R-:W5:Y:S04]  /*6760*/  LDL.64 R32, [R1+0xe0] ;  /* 0x0000e00001207983 */ /* 0x000f680000100a00 */
[----:B0-----:R-:W5:Y:S04]  /*6770*/  LDL.64 R36, [R1+0xe8] ;  /* 0x0000e80001247983 */ /* 0x001f680000100a00 */
[----:B-1----:R-:W5:Y:S04]  /*6780*/  LDL.64 R38, [R1+0xf0] ;  /* 0x0000f00001267983 */ /* 0x002f680000100a00 */
[----:B------:R-:W5:Y:S01]  /*6790*/  LDL.64 R40, [R1+0xf8] ;  /* 0x0000f80001287983 */ /* 0x000f620000100a00 */
[----:B------:R-:W-:-:S03]  /*67a0*/  VIADD R61, R51, UR4 ;  /* 0x00000004333d7c36 */ /* 0x000fc60008000000 */
[----:B------:R0:W-:Y:S01]  /*67b0*/  STG.E.64 desc[UR6][R56.64], R54 ;  /* 0x0000003638007986 */ /* 0x0001e2000c101b06 */
[----:B------:R-:W-:-:S03]  /*67c0*/  IMAD.WIDE.U32 R4, R51, 0x8, R2 ;  /* 0x0000000833047825 */ /* 0x000fc600078e0002 */
[----:B------:R-:W5:Y:S01]  /*67d0*/  LDL.64 R50, [R1+0x100] ;  /* 0x0001000001327983 */ /* 0x000f620000100a00 */
[----:B0-----:R-:W-:-:S04]  /*67e0*/  IMAD.WIDE.U32 R54, R61, 0x8, R2 ;  /* 0x000000083d367825 */ /* 0x001fc800078e0002 */
[----:B------:R-:W-:Y:S01]  /*67f0*/  VIADD R61, R61, UR4 ;  /* 0x000000043d3d7c36 */ /* 0x000fe20008000000 */
[----:B------:R0:W-:Y:S03]  /*6800*/  STG.E.64 desc[UR6][R58.64], R48 ;  /* 0x000000303a007986 */ /* 0x0001e6000c101b06 */
[C-C-:B------:R-:W-:Y:S01]  /*6810*/  IMAD.WIDE.U32 R56, R61.reuse, 0x8, R2.reuse ;  /* 0x000000083d387825 */ /* 0x140fe200078e0002 */
[----:B------:R1:W-:Y:S03]  /*6820*/  STG.E.64 desc[UR6][R4.64], R46 ;  /* 0x0000002e04007986 */ /* 0x0003e6000c101b06 */
[----:B------:R-:W-:Y:S01]  /*6830*/  VIADD R61, R61, UR4 ;  /* 0x000000043d3d7c36 */ /* 0x000fe20008000000 */
[----:B0-----:R-:W5:Y:S03]  /*6840*/  LDL.64 R48, [R1+0x108] ;  /* 0x0001080001307983 */ /* 0x001f660000100a00 */
[C---:B-1----:R-:W-:Y:S01]  /*6850*/  IMAD.WIDE.U32 R4, R61.reuse, 0x8, R2 ;  /* 0x000000083d047825 */ /* 0x042fe200078e0002 */
[----:B------:R-:W5:Y:S03]  /*6860*/  LDL.64 R46, [R1+0x110] ;  /* 0x00011000012e7983 */ /* 0x000f660000100a00 */
[----:B------:R-:W-:-:S04]  /*6870*/  VIADD R61, R61, UR4 ;  /* 0x000000043d3d7c36 */ /* 0x000fc80008000000 */
[C-C-:B------:R-:W-:Y:S01]  /*6880*/  IMAD.WIDE.U32 R58, R61.reuse, 0x8, R2.reuse ;  /* 0x000000083d3a7825 */ /* 0x140fe200078e0002 */
[----:B------:R0:W-:Y:S03]  /*6890*/  STG.E.64 desc[UR6][R54.64], R52 ;  /* 0x0000003436007986 */ /* 0x0001e6000c101b06 */
[----:B------:R-:W-:Y:S01]  /*68a0*/  VIADD R61, R61, UR4 ;  /* 0x000000043d3d7c36 */ /* 0x000fe20008000000 */
[----:B------:R1:W-:Y:S03]  /*68b0*/  STG.E.64 desc[UR6][R56.64], R34 ;  /* 0x0000002238007986 */ /* 0x0003e6000c101b06 */
[C-C-:B0-----:R-:W-:Y:S01]  /*68c0*/  IMAD.WIDE.U32 R54, R61.reuse, 0x8, R2.reuse ;  /* 0x000000083d367825 */ /* 0x141fe200078e0002 */
[----:B------:R-:W5:Y:S03]  /*68d0*/  LDL.64 R52, [R1+0x118] ;  /* 0x0001180001347983 */ /* 0x000f660000100a00 */
[----:B------:R-:W-:Y:S01]  /*68e0*/  VIADD R61, R61, UR4 ;  /* 0x000000043d3d7c36 */ /* 0x000fe20008000000 */
[----:B-1----:R-:W5:Y:S03]  /*68f0*/  LDL.64 R34, [R1+0x120] ;  /* 0x0001200001227983 */ /* 0x002f660000100a00 */
[C-C-:B------:R-:W-:Y:S01]  /*6900*/  IMAD.WIDE.U32 R56, R61.reuse, 0x8, R2.reuse ;  /* 0x000000083d387825 */ /* 0x140fe200078e0002 */
[----:B------:R-:W-:Y:S01]  /*6910*/  IADD3 R61, PT, PT, R61, UR4, RZ ;  /* 0x000000043d3d7c10 */ /* 0x000fe2000fffe0ff */
[----:B------:R0:W-:Y:S04]  /*6920*/  STG.E.64 desc[UR6][R4.64], R30 ;  /* 0x0000001e04007986 */ /* 0x0001e8000c101b06 */
[----:B------:R1:W-:Y:S01]  /*6930*/  STG.E.64 desc[UR6][R58.64], R42 ;  /* 0x0000002a3a007986 */ /* 0x0003e2000c101b06 */
[----:B0-----:R-:W-:-:S03]  /*6940*/  IMAD.WIDE.U32 R30, R61, 0x8, R2 ;  /* 0x000000083d1e7825 */ /* 0x001fc600078e0002 */
[----:B------:R-:W5:Y:S01]  /*6950*/  LDL.64 R4, [R1+0x128] ;  /* 0x0001280001047983 */ /* 0x000f620000100a00 */
[----:B------:R-:W-:-:S04]  /*6960*/  VIADD R61, R61, UR4 ;  /* 0x000000043d3d7c36 */ /* 0x000fc80008000000 */
[C-C-:B-1----:R-:W-:Y:S01]  /*6970*/  IMAD.WIDE.U32 R42, R61.reuse, 0x8, R2.reuse ;  /* 0x000000083d2a7825 */ /* 0x142fe200078e0002 */
[----:B------:R0:W-:Y:S03]  /*6980*/  STG.E.64 desc[UR6][R54.64], R44 ;  /* 0x0000002c36007986 */ /* 0x0001e6000c101b06 */
[----:B------:R-:W-:Y:S01]  /*6990*/  VIADD R61, R61, UR4 ;  /* 0x000000043d3d7c36 */ /* 0x000fe20008000000 */
[----:B--2---:R1:W-:Y:S04]  /*69a0*/  STG.E.64 desc[UR6][R56.64], R6 ;  /* 0x0000000638007986 */ /* 0x0043e8000c101b06 */
[----:B------:R2:W-:Y:S01]  /*69b0*/  STG.E.64 desc[UR6][R30.64], R8 ;  /* 0x000000081e007986 */ /* 0x0005e2000c101b06 */
[----:B0-----:R-:W-:-:S04]  /*69c0*/  IMAD.WIDE.U32 R44, R61, 0x8, R2 ;  /* 0x000000083d2c7825 */ /* 0x001fc800078e0002 */
[----:B------:R-:W-:Y:S01]  /*69d0*/  VIADD R61, R61, UR4 ;  /* 0x000000043d3d7c36 */ /* 0x000fe20008000000 */
[----:B-1----:R-:W5:Y:S03]  /*69e0*/  LDL.64 R6, [R1+0x130] ;  /* 0x0001300001067983 */ /* 0x002f660000100a00 */
[----:B------:R-:W-:Y:S01]  /*69f0*/  VIADD R57, R61, UR4 ;  /* 0x000000043d397c36 */ /* 0x000fe20008000000 */
[----:B--2---:R-:W2:Y:S03]  /*6a00*/  LDL.64 R8, [R1+0x138] ;  /* 0x0001380001087983 */ /* 0x004ea60000100a00 */
[C---:B------:R-:W-:Y:S02]  /*6a10*/  VIADD R59, R57.reuse, UR4 ;  /* 0x00000004393b7c36 */ /* 0x040fe40008000000 */
[----:B------:R-:W-:-:S04]  /*6a20*/  IMAD.WIDE.U32 R30, R57, 0x8, R2 ;  /* 0x00000008391e7825 */ /* 0x000fc800078e0002 */
[----:B------:R-:W-:Y:S02]  /*6a30*/  VIADD R57, R59, UR4 ;  /* 0x000000043b397c36 */ /* 0x000fe40008000000 */
[--C-:B------:R-:W-:Y:S01]  /*6a40*/  IMAD.WIDE.U32 R54, R61, 0x8, R2.reuse ;  /* 0x000000083d367825 */ /* 0x100fe200078e0002 */
[----:B---3--:R0:W-:Y:S04]  /*6a50*/  STG.E.64 desc[UR6][R42.64], R10 ;  /* 0x0000000a2a007986 */ /* 0x0081e8000c101b06 */
[----:B------:R1:W-:Y:S04]  /*6a60*/  STG.E.64 desc[UR6][R44.64], R12 ;  /* 0x0000000c2c007986 */ /* 0x0003e8000c101b06 */
[----:B0-----:R-:W3:Y:S01]  /*6a70*/  LDL.64 R10, [R1+0x140] ;  /* 0x00014000010a7983 */ /* 0x001ee20000100a00 */
[----:B------:R-:W-:Y:S01]  /*6a80*/  IMAD.WIDE.U32 R42, R59, 0x8, R2 ;  /* 0x000000083b2a7825 */ /* 0x000fe200078e0002 */
[----:B------:R-:W-:-:S02]  /*6a90*/  IADD3 R59, PT, PT, R57, UR4, RZ ;  /* 0x00000004393b7c10 */ /* 0x000fc4000fffe0ff */
[----:B-1----:R-:W3:Y:S01]  /*6aa0*/  LDL.64 R12, [R1+0x148] ;  /* 0x00014800010c7983 */ /* 0x002ee20000100a00 */
[----:B------:R-:W-:-:S04]  /*6ab0*/  IMAD.WIDE.U32 R44, R57, 0x8, R2 ;  /* 0x00000008392c7825 */ /* 0x000fc800078e0002 */
[C---:B------:R-:W-:Y:S01]  /*6ac0*/  VIADD R57, R59.reuse, UR4 ;  /* 0x000000043b397c36 */ /* 0x040fe20008000000 */
[----:B------:R0:W-:Y:S04]  /*6ad0*/  STG.E.64 desc[UR6][R54.64], R14 ;  /* 0x0000000e36007986 */ /* 0x0001e8000c101b06 */
[----:B------:R1:W-:Y:S04]  /*6ae0*/  STG.E.64 desc[UR6][R30.64], R16 ;  /* 0x000000101e007986 */ /* 0x0003e8000c101b06 */
[----:B------:R4:W-:Y:S01]  /*6af0*/  STG.E.64 desc[UR6][R42.64], R18 ;  /* 0x000000122a007986 */ /* 0x0009e2000c101b06 */
[----:B0-----:R-:W-:-:S03]  /*6b00*/  IMAD.WIDE.U32 R54, R59, 0x8, R2 ;  /* 0x000000083b367825 */ /* 0x001fc600078e0002 */
[----:B------:R-:W3:Y:S01]  /*6b10*/  LDL.64 R14, [R1+0x150] ;  /* 0x00015000010e7983 */ /* 0x000ee20000100a00 */
[----:B------:R-:W-:-:S03]  /*6b20*/  IMAD.WIDE.U32 R58, R57, 0x8, R2 ;  /* 0x00000008393a7825 */ /* 0x000fc600078e0002 */
[----:B-1----:R-:W3:Y:S01]  /*6b30*/  LDL.64 R16, [R1+0x158] ;  /* 0x0001580001107983 */ /* 0x002ee20000100a00 */
[----:B------:R-:W-:-:S03]  /*6b40*/  VIADD R57, R57, UR4 ;  /* 0x0000000439397c36 */ /* 0x000fc60008000000 */
[----:B----4-:R-:W4:Y:S01]  /*6b50*/  LDL.64 R18, [R1+0x160] ;  /* 0x0001600001127983 */ /* 0x010f220000100a00 */
[----:B------:R-:W-:-:S03]  /*6b60*/  VIADD R43, R57, UR4 ;  /* 0x00000004392b7c36 */ /* 0x000fc60008000000 */
[----:B------:R0:W-:Y:S04]  /*6b70*/  STG.E.64 desc[UR6][R44.64], R20 ;  /* 0x000000142c007986 */ /* 0x0001e8000c101b06 */
[----:B------:R1:W-:Y:S01]  /*6b80*/  STG.E.64 desc[UR6][R54.64], R22 ;  /* 0x0000001636007986 */ /* 0x0003e2000c101b06 */
[----:B------:R-:W-:-:S03]  /*6b90*/  IMAD.WIDE.U32 R30, R57, 0x8, R2 ;  /* 0x00000008391e7825 */ /* 0x000fc600078e0002 */
[----:B-----5:R5:W-:Y:S01]  /*6ba0*/  STG.E.64 desc[UR6][R58.64], R24 ;  /* 0x000000183a007986 */ /* 0x020be2000c101b06 */
[----:B0-----:R-:W-:-:S03]  /*6bb0*/  IMAD.WIDE.U32 R44, R43, 0x8, R2 ;  /* 0x000000082b2c7825 */ /* 0x001fc600078e0002 */
[----:B------:R-:W4:Y:S01]  /*6bc0*/  LDL.64 R20, [R1+0x168] ;  /* 0x0001680001147983 */ /* 0x000f220000100a00 */
[----:B------:R-:W-:-:S03]  /*6bd0*/  VIADD R43, R43, UR4 ;  /* 0x000000042b2b7c36 */ /* 0x000fc60008000000 */
[----:B-1----:R-:W4:Y:S01]  /*6be0*/  LDL.64 R22, [R1+0x170] ;  /* 0x0001700001167983 */ /* 0x002f220000100a00 */
[----:B------:R-:W-:-:S03]  /*6bf0*/  VIADD R55, R43, UR4 ;  /* 0x000000042b377c36 */ /* 0x000fc60008000000 */
[----:B-----5:R-:W5:Y:S01]  /*6c00*/  LDL.64 R24, [R1+0x178] ;  /* 0x0001780001187983 */ /* 0x020f620000100a00 */
[----:B------:R-:W-:-:S03]  /*6c10*/  VIADD R57, R55, UR4 ;  /* 0x0000000437397c36 */ /* 0x000fc60008000000 */
[----:B------:R0:W-:Y:S01]  /*6c20*/  STG.E.64 desc[UR6][R30.64], R26 ;  /* 0x0000001a1e007986 */ /* 0x0001e2000c101b06 */
[----:B------:R-:W-:-:S03]  /*6c30*/  IMAD.WIDE.U32 R42, R43, 0x8, R2 ;  /* 0x000000082b2a7825 */ /* 0x000fc600078e0002 */
[----:B------:R1:W-:Y:S01]  /*6c40*/  STG.E.64 desc[UR6][R44.64], R28 ;  /* 0x0000001c2c007986 */ /* 0x0003e2000c101b06 */
[----:B------:R-:W-:Y:S01]  /*6c50*/  IADD3 R59, PT, PT, R57, UR4, RZ ;  /* 0x00000004393b7c10 */ /* 0x000fe2000fffe0ff */
[--C-:B------:R-:W-:Y:S02]  /*6c60*/  IMAD.WIDE.U32 R54, R55, 0x8, R2.reuse ;  /* 0x0000000837367825 */ /* 0x100fe400078e0002 */
[----:B0-----:R-:W5:Y:S04]  /*6c70*/  LDL.64 R26, [R1+0x180] ;  /* 0x00018000011a7983 */ /* 0x001f680000100a00 */
[----:B-1----:R-:W5:Y:S01]  /*6c80*/  LDL.64 R28, [R1+0x188] ;  /* 0x00018800011c7983 */ /* 0x002f620000100a00 */
[----:B------:R-:W-:-:S03]  /*6c90*/  IMAD.WIDE.U32 R44, R57, 0x8, R2 ;  /* 0x00000008392c7825 */ /* 0x000fc600078e0002 */
[----:B------:R-:W5:Y:S01]  /*6ca0*/  LDL.64 R30, [R1+0x190] ;  /* 0x00019000011e7983 */ /* 0x000f620000100a00 */
[----:B------:R-:W-:-:S03]  /*6cb0*/  IMAD.WIDE.U32 R56, R59, 0x8, R2 ;  /* 0x000000083b387825 */ /* 0x000fc600078e0002 */
[----:B------:R0:W-:Y:S04]  /*6cc0*/  STG.E.64 desc[UR6][R42.64], R32 ;  /* 0x000000202a007986 */ /* 0x0001e8000c101b06 */
[----:B------:R1:W-:Y:S04]  /*6cd0*/  STG.E.64 desc[UR6][R54.64], R36 ;  /* 0x0000002436007986 */ /* 0x0003e8000c101b06 */
[----:B------:R1:W-:Y:S04]  /*6ce0*/  STG.E.64 desc[UR6][R44.64], R38 ;  /* 0x000000262c007986 */ /* 0x0003e8000c101b06 */
[----:B------:R1:W-:Y:S04]  /*6cf0*/  STG.E.64 desc[UR6][R56.64], R40 ;  /* 0x0000002838007986 */ /* 0x0003e8000c101b06 */
[----:B0-----:R-:W5:Y:S04]  /*6d00*/  LDL.64 R32, [R1+0x198] ;  /* 0x0001980001207983 */ /* 0x001f680000100a00 */
[----:B-1----:R-:W5:Y:S04]  /*6d10*/  LDL.64 R36, [R1+0x1a0] ;  /* 0x0001a00001247983 */ /* 0x002f680000100a00 */
[----:B------:R-:W5:Y:S04]  /*6d20*/  LDL.64 R38, [R1+0x1a8] ;  /* 0x0001a80001267983 */ /* 0x000f680000100a00 */
[----:B------:R-:W5:Y:S01]  /*6d30*/  LDL.64 R40, [R1+0x1b0] ;  /* 0x0001b00001287983 */ /* 0x000f620000100a00 */
[----:B------:R-:W-:-:S03]  /*6d40*/  VIADD R59, R59, UR4 ;  /* 0x000000043b3b7c36 */ /* 0x000fc60008000000 */
[----:B------:R-:W5:Y:S01]  /*6d50*/  LDL.64 R42, [R1+0x1b8] ;  /* 0x0001b800012a7983 */ /* 0x000f620000100a00 */
[----:B------:R-:W-:-:S03]  /*6d60*/  IMAD.WIDE.U32 R60, R59, 0x8, R2 ;  /* 0x000000083b3c7825 */ /* 0x000fc600078e0002 */
[----:B------:R-:W5:Y:S01]  /*6d70*/  LDL.64 R44, [R1+0x1c0] ;  /* 0x0001c000012c7983 */ /* 0x000f620000100a00 */
[----:B------:R-:W-:-:S04]  /*6d80*/  VIADD R59, R59, UR4 ;  /* 0x000000043b3b7c36 */ /* 0x000fc80008000000 */
[----:B------:R-:W-:-:S04]  /*6d90*/  IMAD.WIDE.U32 R54, R59, 0x8, R2 ;  /* 0x000000083b367825 */ /* 0x000fc800078e0002 */
[----:B------:R-:W-:-:S04]  /*6da0*/  VIADD R59, R59, UR4 ;  /* 0x000000043b3b7c36 */ /* 0x000fc80008000000 */
[C-C-:B------:R-:W-:Y:S01]  /*6db0*/  IMAD.WIDE.U32 R56, R59.reuse, 0x8, R2.reuse ;  /* 0x000000083b387825 */ /* 0x140fe200078e0002 */
[----:B------:R0:W-:Y:S03]  /*6dc0*/  STG.E.64 desc[UR6][R60.64], R50 ;  /* 0x000000323c007986 */ /* 0x0001e6000c101b06 */
[----:B------:R-:W-:Y:S01]  /*6dd0*/  VIADD R59, R59, UR4 ;  /* 0x000000043b3b7c36 */ /* 0x000fe20008000000 */
[----:B------:R1:W-:Y:S03]  /*6de0*/  STG.E.64 desc[UR6][R54.64], R48 ;  /* 0x0000003036007986 */ /* 0x0003e6000c101b06 */
[----:B0-----:R-:W-:-:S04]  /*6df0*/  IMAD.WIDE.U32 R50, R59, 0x8, R2 ;  /* 0x000000083b327825 */ /* 0x001fc800078e0002 */
[----:B------:R-:W-:Y:S01]  /*6e00*/  VIADD R59, R59, UR4 ;  /* 0x000000043b3b7c36 */ /* 0x000fe20008000000 */
[----:B-1----:R-:W5:Y:S03]  /*6e10*/  LDL.64 R48, [R1+0x1d0] ;  /* 0x0001d00001307983 */ /* 0x002f660000100a00 */
[----:B------:R-:W-:-:S04]  /*6e20*/  IMAD.WIDE.U32 R54, R59, 0x8, R2 ;  /* 0x000000083b367825 */ /* 0x000fc800078e0002 */
[----:B------:R-:W-:Y:S01]  /*6e30*/  VIADD R59, R59, UR4 ;  /* 0x000000043b3b7c36 */ /* 0x000fe20008000000 */
[----:B------:R0:W-:Y:S03]  /*6e40*/  STG.E.64 desc[UR6][R56.64], R46 ;  /* 0x0000002e38007986 */ /* 0x0001e6000c101b06 */
[C-C-:B------:R-:W-:Y:S01]  /*6e50*/  IMAD.WIDE.U32 R60, R59.reuse, 0x8, R2.reuse ;  /* 0x000000083b3c7825 */ /* 0x140fe200078e0002 */
[----:B------:R-:W-:Y:S01]  /*6e60*/  IADD3 R59, PT, PT, R59, UR4, RZ ;  /* 0x000000043b3b7c10 */ /* 0x000fe2000fffe0ff */
[----:B------:R-:W-:Y:S04]  /*6e70*/  STG.E.64 desc[UR6][R50.64], R52 ;  /* 0x0000003432007986 */ /* 0x000fe8000c101b06 */
[----:B------:R1:W-:Y:S04]  /*6e80*/  STG.E.64 desc[UR6][R54.64], R34 ;  /* 0x0000002236007986 */ /* 0x0003e8000c101b06 */
[----:B0-----:R-:W5:Y:S01]  /*6e90*/  LDL.64 R46, [R1+0x1c8] ;  /* 0x0001c800012e7983 */ /* 0x001f620000100a00 */
[----:B------:R-:W-:-:S04]  /*6ea0*/  IMAD.WIDE.U32 R56, R59, 0x8, R2 ;  /* 0x000000083b387825 */ /* 0x000fc800078e0002 */
[----:B------:R-:W-:Y:S01]  /*6eb0*/  VIADD R59, R59, UR4 ;  /* 0x000000043b3b7c36 */ /* 0x000fe20008000000 */
[----:B-1----:R-:W5:Y:S03]  /*6ec0*/  LDL.64 R34, [R1+0x1d8] ;  /* 0x0001d80001227983 */ /* 0x002f660000100a00 */
[----:B------:R-:W-:-:S04]  /*6ed0*/  IMAD.WIDE.U32 R50, R59, 0x8, R2 ;  /* 0x000000083b327825 */ /* 0x000fc800078e0002 */
[----:B------:R-:W-:-:S04]  /*6ee0*/  VIADD R59, R59, UR4 ;  /* 0x000000043b3b7c36 */ /* 0x000fc80008000000 */
[----:B------:R-:W-:-:S04]  /*6ef0*/  IMAD.WIDE.U32 R52, R59, 0x8, R2 ;  /* 0x000000083b347825 */ /* 0x000fc800078e0002 */
[----:B------:R-:W-:-:S04]  /*6f00*/  VIADD R59, R59, UR4 ;  /* 0x000000043b3b7c36 */ /* 0x000fc80008000000 */
[C---:B------:R-:W-:Y:S01]  /*6f10*/  IMAD.WIDE.U32 R54, R59.reuse, 0x8, R2 ;  /* 0x000000083b367825 */ /* 0x040fe200078e0002 */
[----:B------:R0:W-:Y:S03]  /*6f20*/  STG.E.64 desc[UR6][R60.64], R4 ;  /* 0x000000043c007986 */ /* 0x0001e6000c101b06 */
[----:B------:R-:W-:Y:S01]  /*6f30*/  VIADD R59, R59, UR4 ;  /* 0x000000043b3b7c36 */ /* 0x000fe20008000000 */
[----:B------:R1:W-:Y:S04]  /*6f40*/  STG.E.64 desc[UR6][R56.64], R6 ;  /* 0x0000000638007986 */ /* 0x0003e8000c101b06 */
[----:B--2---:R2:W-:Y:S01]  /*6f50*/  STG.E.64 desc[UR6][R50.64], R8 ;  /* 0x0000000832007986 */ /* 0x0045e2000c101b06 */
[----:B0-----:R-:W-:-:S03]  /*6f60*/  VIADD R61, R59, UR4 ;  /* 0x000000043b3d7c36 */ /* 0x001fc60008000000 */
[----:B------:R-:W5:Y:S04]  /*6f70*/  LDL.64 R4, [R1+0x1e0] ;  /* 0x0001e00001047983 */ /* 0x000f680000100a00 */
[----:B-1----:R-:W5:Y:S01]  /*6f80*/  LDL.64 R6, [R1+0x1e8] ;  /* 0x0001e80001067983 */ /* 0x002f620000100a00 */
[----:B--2---:R-:W-:Y:S02]  /*6f90*/  VIADD R9, R61, UR4 ;  /* 0x000000043d097c36 */ /* 0x004fe40008000000 */
[----:B------:R-:W-:-:S04]  /*6fa0*/  IMAD.WIDE.U32 R56, R59, 0x8, R2 ;  /* 0x000000083b387825 */ /* 0x000fc800078e0002 */
[--C-:B------:R-:W-:Y:S01]  /*6fb0*/  IMAD.WIDE.U32 R50, R61, 0x8, R2.reuse ;  /* 0x000000083d327825 */ /* 0x100fe200078e0002 */
[----:B---3--:R0:W-:Y:S04]  /*6fc0*/  STG.E.64 desc[UR6][R52.64], R10 ;  /* 0x0000000a34007986 */ /* 0x0081e8000c101b06 */
[----:B------:R1:W-:Y:S01]  /*6fd0*/  STG.E.64 desc[UR6][R54.64], R12 ;  /* 0x0000000c36007986 */ /* 0x0003e2000c101b06 */
[C---:B0-----:R-:W-:Y:S01]  /*6fe0*/  IADD3 R11, PT, PT, R9.reuse, UR4, RZ ;  /* 0x00000004090b7c10 */ /* 0x041fe2000fffe0ff */
[----:B------:R-:W-:Y:S02]  /*6ff0*/  IMAD.WIDE.U32 R52, R9, 0x8, R2 ;  /* 0x0000000809347825 */ /* 0x000fe400078e0002 */
[----:B------:R-:W2:Y:S02]  /*7000*/  LDL.64 R8, [R1+0x1f0] ;  /* 0x0001f00001087983 */ /* 0x000ea40000100a00 */
[----:B-1----:R-:W-:-:S02]  /*7010*/  VIADD R13, R11, UR4 ;  /* 0x000000040b0d7c36 */ /* 0x002fc40008000000 */
[--C-:B------:R-:W-:Y:S02]  /*7020*/  IMAD.WIDE.U32 R54, R11, 0x8, R2.reuse ;  /* 0x000000080b367825 */ /* 0x100fe400078e0002 */
[----:B------:R-:W3:Y:S02]  /*7030*/  LDL.64 R10, [R1+0x1f8] ;  /* 0x0001f800010a7983 */ /* 0x000ee40000100a00 */
[----:B------:R-:W-:Y:S02]  /*7040*/  VIADD R59, R13, UR4 ;  /* 0x000000040d3b7c36 */ /* 0x000fe40008000000 */
[----:B------:R0:W-:Y:S02]  /*7050*/  STG.E.64 desc[UR6][R56.64], R14 ;  /* 0x0000000e38007986 */ /* 0x0001e4000c101b06 */
[C---:B------:R-:W-:Y:S02]  /*7060*/  VIADD R61, R59.reuse, UR4 ;  /* 0x000000043b3d7c36 */ /* 0x040fe40008000000 */
[----:B------:R1:W-:Y:S04]  /*7070*/  STG.E.64 desc[UR6][R50.64], R16 ;  /* 0x0000001032007986 */ /* 0x0003e8000c101b06 */
[----:B----4-:R4:W-:Y:S01]  /*7080*/  STG.E.64 desc[UR6][R52.64], R18 ;  /* 0x0000001234007986 */ /* 0x0109e2000c101b06 */
[----:B------:R-:W-:-:S04]  /*7090*/  IMAD.WIDE.U32 R58, R59, 0x8, R2 ;  /* 0x000000083b3a7825 */ /* 0x000fc800078e0002 */
[--C-:B0-----:R-:W-:Y:S01]  /*70a0*/  IMAD.WIDE.U32 R56, R13, 0x8, R2.reuse ;  /* 0x000000080d387825 */ /* 0x101fe200078e0002 */
[----:B------:R-:W3:Y:S03]  /*70b0*/  LDL.64 R14, [R1+0x208] ;  /* 0x00020800010e7983 */ /* 0x000ee60000100a00 */
[----:B-1----:R-:W-:Y:S01]  /*70c0*/  VIADD R17, R61, UR4 ;  /* 0x000000043d117c36 */ /* 0x002fe20008000000 */
[----:B------:R-:W3:Y:S03]  /*70d0*/  LDL.64 R12, [R1+0x200] ;  /* 0x00020000010c7983 */ /* 0x000ee60000100a00 */
[C---:B----4-:R-:W-:Y:S01]  /*70e0*/  VIADD R19, R17.reuse, UR4 ;  /* 0x0000000411137c36 */ /* 0x050fe20008000000 */
[----:B------:R0:W-:Y:S01]  /*70f0*/  STG.E.64 desc[UR6][R54.64], R20 ;  /* 0x0000001436007986 */ /* 0x0001e2000c101b06 */
[----:B------:R-:W-:-:S03]  /*7100*/  IMAD.WIDE.U32 R52, R17, 0x8, R2 ;  /* 0x0000000811347825 */ /* 0x000fc600078e0002 */
[----:B------:R1:W-:Y:S04]  /*7110*/  STG.E.64 desc[UR6][R56.64], R22 ;  /* 0x0000001638007986 */ /* 0x0003e8000c101b06 */
[----:B------:R-:W4:Y:S01]  /*7120*/  LDL.64 R16, [R1+0x210] ;  /* 0x0002100001107983 */ /* 0x000f220000100a00 */
[----:B------:R-:W-:-:S03]  /*7130*/  IMAD.WIDE.U32 R50, R61, 0x8, R2 ;  /* 0x000000083d327825 */ /* 0x000fc600078e0002 */
[----:B-----5:R5:W-:Y:S04]  /*7140*/  STG.E.64 desc[UR6][R58.64], R24 ;  /* 0x000000183a007986 */ /* 0x020be8000c101b06 */
[----:B0-----:R-:W4:Y:S01]  /*7150*/  LDL.64 R20, [R1+0x218] ;  /* 0x0002180001147983 */ /* 0x001f220000100a00 */
[----:B-1----:R-:W-:-:S05]  /*7160*/  IADD3 R23, PT, PT, R19, UR4, RZ ;  /* 0x0000000413177c10 */ /* 0x002fca000fffe0ff */
[----:B-----5:R-:W-:Y:S01]  /*7170*/  VIADD R25, R23, UR4 ;  /* 0x0000000417197c36 */ /* 0x020fe20008000000 */
[----:B------:R0:W-:Y:S03]  /*7180*/  STG.E.64 desc[UR6][R50.64], R26 ;  /* 0x0000001a32007986 */ /* 0x0001e6000c101b06 */
[----:B------:R-:W-:Y:S01]  /*7190*/  VIADD R61, R25, UR4 ;  /* 0x00000004193d7c36 */ /* 0x000fe20008000000 */
[----:B------:R1:W-:Y:S01]  /*71a0*/  STG.E.64 desc[UR6][R52.64], R28 ;  /* 0x0000001c34007986 */ /* 0x0003e2000c101b06 */
[----:B------:R-:W-:-:S03]  /*71b0*/  IMAD.WIDE.U32 R54, R19, 0x8, R2 ;  /* 0x0000000813367825 */ /* 0x000fc600078e0002 */
[----:B------:R-:W5:Y:S01]  /*71c0*/  LDL.64 R18, [R1+0x220] ;  /* 0x0002200001127983 */ /* 0x000f620000100a00 */
[----:B------:R-:W-:-:S04]  /*71d0*/  IMAD.WIDE.U32 R56, R23, 0x8, R2 ;  /* 0x0000000817387825 */ /* 0x000fc800078e0002 */
[--C-:B------:R-:W-:Y:S01]  /*71e0*/  IMAD.WIDE.U32 R58, R25, 0x8, R2.reuse ;  /* 0x00000008193a7825 */ /* 0x100fe200078e0002 */
[----:B0-----:R-:W5:Y:S03]  /*71f0*/  LDL.64 R26, [R1+0x238] ;  /* 0x00023800011a7983 */ /* 0x001f660000100a00 */
[C---:B-1----:R-:W-:Y:S01]  /*7200*/  VIADD R29, R61.reuse, UR4 ;  /* 0x000000043d1d7c36 */ /* 0x042fe20008000000 */
[----:B------:R-:W5:Y:S01]  /*7210*/  LDL.64 R24, [R1+0x228] ;  /* 0x0002280001187983 */ /* 0x000f620000100a00 */
[----:B------:R-:W-:-:S03]  /*7220*/  IMAD.WIDE.U32 R60, R61, 0x8, R2 ;  /* 0x000000083d3c7825 */ /* 0x000fc600078e0002 */
[----:B------:R0:W-:Y:S01]  /*7230*/  STG.E.64 desc[UR6][R54.64], R30 ;  /* 0x0000001e36007986 */ /* 0x0001e2000c101b06 */
[C---:B------:R-:W-:Y:S02]  /*7240*/  VIADD R51, R29.reuse, UR4 ;  /* 0x000000041d337c36 */ /* 0x040fe40008000000 */
[----:B------:R-:W-:Y:S01]  /*7250*/  IMAD.WIDE.U32 R28, R29, 0x8, R2 ;  /* 0x000000081d1c7825 */ /* 0x000fe200078e0002 */
[----:B------:R1:W-:Y:S04]  /*7260*/  STG.E.64 desc[UR6][R56.64], R32 ;  /* 0x0000002038007986 */ /* 0x0003e8000c101b06 */
[----:B------:R-:W5:Y:S04]  /*7270*/  LDL.64 R22, [R1+0x230] ;  /* 0x0002300001167983 */ /* 0x000f680000100a00 */
[----:B------:R-:W-:Y:S04]  /*7280*/  STG.E.64 desc[UR6][R58.64], R36 ;  /* 0x000000243a007986 */ /* 0x000fe8000c101b06 */
[----:B------:R-:W-:Y:S01]  /*7290*/  STG.E.64 desc[UR6][R60.64], R38 ;  /* 0x000000263c007986 */ /* 0x000fe2000c101b06 */
[----:B0-----:R-:W-:-:S03]  /*72a0*/  VIADD R55, R51, UR4 ;  /* 0x0000000433377c36 */ /* 0x001fc60008000000 */
[----:B------:R0:W-:Y:S01]  /*72b0*/  STG.E.64 desc[UR6][R28.64], R40 ;  /* 0x000000281c007986 */ /* 0x0001e2000c101b06 */
[----:B-1----:R-:W-:-:S03]  /*72c0*/  IMAD.WIDE.U32 R56, R51, 0x8, R2 ;  /* 0x0000000833387825 */ /* 0x002fc600078e0002 */
[----:B------:R-:W5:Y:S04]  /*72d0*/  LDL.64 R30, [R1+0x248] ;  /* 0x00024800011e7983 */ /* 0x000f680000100a00 */
[----:B------:R-:W5:Y:S04]  /*72e0*/  LDL.64 R50, [R1+0x250] ;  /* 0x0002500001327983 */ /* 0x000f680000100a00 */
[----:B------:R-:W5:Y:S04]  /*72f0*/  LDL.64 R52, [R1+0x258] ;  /* 0x0002580001347983 */ /* 0x000f680000100a00 */
[----:B0-----:R-:W5:Y:S04]  /*7300*/  LDL.64 R28, [R1+0x240] ;  /* 0x00024000011c7983 */ /* 0x001f680000100a00 */
[----:B------:R-:W5:Y:S04]  /*7310*/  LDL.64 R38, [R1+0x260] ;  /* 0x0002600001267983 */ /* 0x000f680000100a00 */
[----:B------:R-:W5:Y:S04]  /*7320*/  LDL.64 R36, [R1+0x268] ;  /* 0x0002680001247983 */ /* 0x000f680000100a00 */
[----:B------:R-:W5:Y:S01]  /*7330*/  LDL.64 R32, [R1+0x270] ;  /* 0x0002700001207983 */ /* 0x000f620000100a00 */
[C---:B------:R-:W-:Y:S01]  /*7340*/  IMAD.WIDE.U32 R58, R55.reuse, 0x8, R2 ;  /* 0x00000008373a7825 */ /* 0x040fe200078e0002 */
[----:B------:R-:W-:-:S02]  /*7350*/  IADD3 R55, PT, PT, R55, UR4, RZ ;  /* 0x0000000437377c10 */ /* 0x000fc4000fffe0ff */
[----:B------:R-:W5:Y:S03]  /*7360*/  LDL.64 R40, [R1+0x278] ;  /* 0x0002780001287983 */ /* 0x000f660000100a00 */
[C-C-:B------:R-:W-:Y:S01]  /*7370*/  IMAD.WIDE.U32 R60, R55.reuse, 0x8, R2.reuse ;  /* 0x00000008373c7825 */ /* 0x140fe200078e0002 */
[----:B------:R0:W-:Y:S03]  /*7380*/  STG.E.64 desc[UR6][R56.64], R42 ;  /* 0x0000002a38007986 */ /* 0x0001e6000c101b06 */
[----:B------:R-:W-:Y:S01]  /*7390*/  VIADD R55, R55, UR4 ;  /* 0x0000000437377c36 */ /* 0x000fe20008000000 */
[----:B------:R1:W-:Y:S03]  /*73a0*/  STG.E.64 desc[UR6][R58.64], R44 ;  /* 0x0000002c3a007986 */ /* 0x0003e6000c101b06 */
[C---:B0-----:R-:W-:Y:S01]  /*73b0*/  IMAD.WIDE.U32 R56, R55.reuse, 0x8, R2 ;  /* 0x0000000837387825 */ /* 0x041fe200078e0002 */
[----:B------:R-:W5:Y:S03]  /*73c0*/  LDL.64 R42, [R1+0x280] ;  /* 0x00028000012a7983 */ /* 0x000f660000100a00 */
[----:B------:R-:W-:-:S04]  /*73d0*/  VIADD R55, R55, UR4 ;  /* 0x0000000437377c36 */ /* 0x000fc80008000000 */
[C-C-:B-1----:R-:W-:Y:S01]  /*73e0*/  IMAD.WIDE.U32 R58, R55.reuse, 0x8, R2.reuse ;  /* 0x00000008373a7825 */ /* 0x142fe200078e0002 */
[----:B------:R-:W-:Y:S03]  /*73f0*/  STG.E.64 desc[UR6][R60.64], R46 ;  /* 0x0000002e3c007986 */ /* 0x000fe6000c101b06 */
[----:B------:R-:W-:Y:S01]  /*7400*/  VIADD R55, R55, UR4 ;  /* 0x0000000437377c36 */ /* 0x000fe20008000000 */
[----:B------:R-:W-:Y:S04]  /*7410*/  STG.E.64 desc[UR6][R56.64], R48 ;  /* 0x0000003038007986 */ /* 0x000fe8000c101b06 */
[----:B------:R0:W-:Y:S02]  /*7420*/  STG.E.64 desc[UR6][R58.64], R34 ;  /* 0x000000223a007986 */ /* 0x0001e4000c101b06 */
[----:B0-----:R-:W-:-:S04]  /*7430*/  IMAD.WIDE.U32 R34, R55, 0x8, R2 ;  /* 0x0000000837227825 */ /* 0x001fc800078e0002 */
[----:B------:R-:W-:-:S04]  /*7440*/  VIADD R55, R55, UR4 ;  /* 0x0000000437377c36 */ /* 0x000fc80008000000 */
[----:B------:R-:W-:-:S05]  /*7450*/  VIADD R45, R55, UR4 ;  /* 0x00000004372d7c36 */ /* 0x000fca0008000000 */
[----:B------:R-:W-:Y:S01]  /*7460*/  IADD3 R49, PT, PT, R45, UR4, RZ ;  /* 0x000000042d317c10 */ /* 0x000fe2000fffe0ff */
[----:B------:R-:W-:-:S04]  /*7470*/  IMAD.WIDE.U32 R46, R55, 0x8, R2 ;  /* 0x00000008372e7825 */ /* 0x000fc800078e0002 */
[----:B------:R-:W-:Y:S01]  /*7480*/  VIADD R55, R49, UR4 ;  /* 0x0000000431377c36 */ /* 0x000fe20008000000 */
[----:B------:R0:W-:Y:S03]  /*7490*/  STG.E.64 desc[UR6][R34.64], R4 ;  /* 0x0000000422007986 */ /* 0x0001e6000c101b06 */
[----:B------:R-:W-:Y:S02]  /*74a0*/  VIADD R54, R55, UR4 ;  /* 0x0000000437367c36 */ /* 0x000fe40008000000 */
[----:B------:R-:W-:Y:S01]  /*74b0*/  IMAD.WIDE.U32 R58, R49, 0x8, R2 ;  /* 0x00000008313a7825 */ /* 0x000fe200078e0002 */
[----:B------:R1:W-:Y:S03]  /*74c0*/  STG.E.64 desc[UR6][R46.64], R6 ;  /* 0x000000062e007986 */ /* 0x0003e6000c101b06 */
[----:B0-----:R-:W-:Y:S01]  /*74d0*/  VIADD R35, R54, UR4 ;  /* 0x0000000436237c36 */ /* 0x001fe20008000000 */
[----:B------:R-:W5:Y:S03]  /*74e0*/  LDL.64 R4, [R1+0x290] ;  /* 0x0002900001047983 */ /* 0x000f660000100a00 */
[----:B------:R-:W-:-:S02]  /*74f0*/  VIADD R49, R35, UR4 ;  /* 0x0000000423317c36 */ /* 0x000fc40008000000 */
[--C-:B------:R-:W-:Y:S01]  /*7500*/  IMAD.WIDE.U32 R56, R45, 0x8, R2.reuse ;  /* 0x000000082d387825 */ /* 0x100fe200078e0002 */
[----:B-1----:R-:W5:Y:S03]  /*7510*/  LDL.64 R6, [R1+0x298] ;  /* 0x0002980001067983 */ /* 0x002f660000100a00 */
[----:B------:R-:W-:Y:S01]  /*7520*/  VIADD R47, R49, UR4 ;  /* 0x00000004312f7c36 */ /* 0x000fe20008000000 */
[----:B------:R-:W5:Y:S01]  /*7530*/  LDL.64 R44, [R1+0x288] ;  /* 0x00028800012c7983 */ /* 0x000f620000100a00 */
[----:B------:R-:W-:-:S04]  /*7540*/  IMAD.WIDE.U32 R60, R55, 0x8, R2 ;  /* 0x00000008373c7825 */ /* 0x000fc800078e0002 */
[----:B------:R-:W-:Y:S01]  /*7550*/  IMAD.WIDE.U32 R54, R54, 0x8, R2 ;  /* 0x0000000836367825 */ /* 0x000fe200078e0002 */
[----:B--2---:R0:W-:Y:S04]  /*7560*/  STG.E.64 desc[UR6][R56.64], R8 ;  /* 0x0000000838007986 */ /* 0x0041e8000c101b06 */
[----:B---3--:R1:W-:Y:S01]  /*7570*/  STG.E.64 desc[UR6][R58.64], R10 ;  /* 0x0000000a3a007986 */ /* 0x0083e2000c101b06 */
[----:B0-----:R-:W-:-:S05]  /*7580*/  IADD3 R57, PT, PT, R47, UR4, RZ ;  /* 0x000000042f397c10 */ /* 0x001fca000fffe0ff */
[----:B-1----:R-:W-:Y:S02]  /*7590*/  VIADD R11, R57, UR4 ;  /* 0x00000004390b7c36 */ /* 0x002fe40008000000 */
[----:B------:R-:W-:-:S04]  /*75a0*/  IMAD.WIDE.U32 R58, R49, 0x8, R2 ;  /* 0x00000008313a7825 */ /* 0x000fc800078e0002 */
[----:B------:R-:W-:Y:S02]  /*75b0*/  VIADD R49, R11, UR4 ;  /* 0x000000040b317c36 */ /* 0x000fe40008000000 */
[--C-:B------:R-:W-:Y:S01]  /*75c0*/  IMAD.WIDE.U32 R8, R35, 0x8, R2.reuse ;  /* 0x0000000823087825 */ /* 0x100fe200078e0002 */
[----:B------:R-:W-:Y:S03]  /*75d0*/  STG.E.64 desc[UR6][R60.64], R12 ;  /* 0x0000000c3c007986 */ /* 0x000fe6000c101b06 */
[----:B------:R-:W-:Y:S01]  /*75e0*/  VIADD R35, R49, UR4 ;  /* 0x0000000431237c36 */ /* 0x000fe20008000000 */
[----:B------:R0:W-:Y:S04]  /*75f0*/  STG.E.64 desc[UR6][R54.64], R14 ;  /* 0x0000000e36007986 */ /* 0x0001e8000c101b06 */
[----:B----4-:R1:W-:Y:S01]  /*7600*/  STG.E.64 desc[UR6][R8.64], R16 ;  /* 0x0000001008007986 */ /* 0x0103e2000c101b06 */
[----:B0-----:R-:W-:-:S03]  /*7610*/  IMAD.WIDE.U32 R14, R47, 0x8, R2 ;  /* 0x000000082f0e7825 */ /* 0x001fc600078e0002 */
[----:B------:R-:W2:Y:S01]  /*7620*/  LDL.64 R12, [R1+0x2b0] ;  /* 0x0002b000010c7983 */ /* 0x000ea20000100a00 */
[----:B------:R-:W-:Y:S02]  /*7630*/  VIADD R47, R35, UR4 ;  /* 0x00000004232f7c36 */ /* 0x000fe40008000000 */
[--C-:B-1----:R-:W-:Y:S01]  /*7640*/  IMAD.WIDE.U32 R16, R49, 0x8, R2.reuse ;  /* 0x0000000831107825 */ /* 0x102fe200078e0002 */
[----:B------:R-:W3:Y:S03]  /*7650*/  LDL.64 R8, [R1+0x2a0] ;  /* 0x0002a00001087983 */ /* 0x000ee60000100a00 */
[----:B------:R-:W-:Y:S01]  /*7660*/  VIADD R49, R47, UR4 ;  /* 0x000000042f317c36 */ /* 0x000fe20008000000 */
[----:B------:R0:W-:Y:S01]  /*7670*/  STG.E.64 desc[UR6][R58.64], R20 ;  /* 0x000000143a007986 */ /* 0x0001e2000c101b06 */
[----:B------:R-:W-:-:S03]  /*7680*/  IMAD.WIDE.U32 R56, R57, 0x8, R2 ;  /* 0x0000000839387825 */ /* 0x000fc600078e0002 */
[----:B------:R-:W-:Y:S01]  /*7690*/  IADD3 R55, PT, PT, R49, UR4, RZ ;  /* 0x0000000431377c10 */ /* 0x000fe2000fffe0ff */
[--C-:B------:R-:W-:Y:S02]  /*76a0*/  IMAD.WIDE.U32 R60, R11, 0x8, R2.reuse ;  /* 0x000000080b3c7825 */ /* 0x100fe400078e0002 */
[----:B------:R-:W4:Y:S04]  /*76b0*/  LDL.64 R10, [R1+0x2a8] ;  /* 0x0002a800010a7983 */ /* 0x000f280000100a00 */
[----:B-----5:R1:W-:Y:S01]  /*76c0*/  STG.E.64 desc[UR6][R14.64], R18 ;  /* 0x000000120e007986 */ /* 0x0203e2000c101b06 */
[----:B0-----:R-:W-:Y:S02]  /*76d0*/  VIADD R59, R55, UR4 ;  /* 0x00000004373b7c36 */ /* 0x001fe40008000000 */
[--C-:B------:R-:W-:Y:S01]  /*76e0*/  IMAD.WIDE.U32 R34, R35, 0x8, R2.reuse ;  /* 0x0000000823227825 */ /* 0x100fe200078e0002 */
[----:B------:R0:W-:Y:S03]  /*76f0*/  STG.E.64 desc[UR6][R56.64], R24 ;  /* 0x0000001838007986 */ /* 0x0001e6000c101b06 */
[----:B------:R-:W-:Y:S01]  /*7700*/  IMAD.WIDE.U32 R46, R47, 0x8, R2 ;  /* 0x000000082f2e7825 */ /* 0x000fe200078e0002 */
[----:B-1----:R-:W5:Y:S04]  /*7710*/  LDL.64 R14, [R1+0x2c0] ;  /* 0x0002c000010e7983 */ /* 0x002f680000100a00 */
[----:B------:R-:W5:Y:S01]  /*7720*/  LDL.64 R18, [R1+0x2c8] ;  /* 0x0002c80001127983 */ /* 0x000f620000100a00 */
[----:B0-----:R-:W-:-:S03]  /*7730*/  VIADD R57, R59, UR4 ;  /* 0x000000043b397c36 */ /* 0x001fc60008000000 */
[----:B------:R0:W-:Y:S01]  /*7740*/  STG.E.64 desc[UR6][R60.64], R22 ;  /* 0x000000163c007986 */ /* 0x0001e2000c101b06 */
[----:B------:R-:W-:-:S03]  /*7750*/  IMAD.WIDE.U32 R24, R55, 0x8, R2 ;  /* 0x0000000837187825 */ /* 0x000fc600078e0002 */
[----:B------:R1:W-:Y:S01]  /*7760*/  STG.E.64 desc[UR6][R16.64], R26 ;  /* 0x0000001a10007986 */ /* 0x0003e2000c101b06 */
[----:B------:R-:W-:-:S03]  /*7770*/  VIADD R21, R57, UR4 ;  /* 0x0000000439157c36 */ /* 0x000fc60008000000 */
[----:B------:R-:W5:Y:S01]  /*7780*/  LDL.64 R54, [R1+0x2e0] ;  /* 0x0002e00001367983 */ /* 0x000f620000100a00 */
[----:B0-----:R-:W-:-:S03]  /*7790*/  IMAD.WIDE.U32 R22, R49, 0x8, R2 ;  /* 0x0000000831167825 */ /* 0x001fc600078e0002 */
[----:B------:R-:W5:Y:S01]  /*77a0*/  LDL.64 R48, [R1+0x2e8] ;  /* 0x0002e80001307983 */ /* 0x000f620000100a00 */
[----:B-1----:R-:W-:-:S03]  /*77b0*/  IMAD.WIDE.U32 R26, R59, 0x8, R2 ;  /* 0x000000083b1a7825 */ /* 0x002fc600078e0002 */
[----:B------:R-:W5:Y:S01]  /*77c0*/  LDL.64 R16, [R1+0x2b8] ;  /* 0x0002b80001107983 */ /* 0x000f620000100a00 */
[----:B------:R-:W-:-:S03]  /*77d0*/  IMAD.WIDE.U32 R58, R57, 0x8, R2 ;  /* 0x00000008393a7825 */ /* 0x000fc600078e0002 */
[----:B------:R-:W5:Y:S01]  /*77e0*/  LDL.64 R56, [R1+0x2d8] ;  /* 0x0002d80001387983 */ /* 0x000f620000100a00 */
[----:B------:R-:W-:-:S03]  /*77f0*/  IMAD.WIDE.U32 R60, R21, 0x8, R2 ;  /* 0x00000008153c7825 */ /* 0x000fc600078e0002 */
[----:B------:R-:W-:Y:S04]  /*7800*/  STG.E.64 desc[UR6][R34.64], R28 ;  /* 0x0000001c22007986 */ /* 0x000fe8000c101b06 */
[----:B------:R0:W-:Y:S04]  /*7810*/  STG.E.64 desc[UR6][R46.64], R30 ;  /* 0x0000001e2e007986 */ /* 0x0001e8000c101b06 */
[----:B------:R-:W-:Y:S04]  /*7820*/  STG.E.64 desc[UR6][R22.64], R50 ;  /* 0x0000003216007986 */ /* 0x000fe8000c101b06 */
[----:B------:R-:W-:Y:S04]  /*7830*/  STG.E.64 desc[UR6][R24.64], R52 ;  /* 0x0000003418007986 */ /* 0x000fe8000c101b06 */
[----:B------:R-:W-:Y:S04]  /*7840*/  STG.E.64 desc[UR6][R26.64], R38 ;  /* 0x000000261a007986 */ /* 0x000fe8000c101b06 */
[----:B------:R-:W-:Y:S04]  /*7850*/  STG.E.64 desc[UR6][R58.64], R36 ;  /* 0x000000243a007986 */ /* 0x000fe8000c101b06 */
[----:B------:R1:W-:Y:S04]  /*7860*/  STG.E.64 desc[UR6][R60.64], R32 ;  /* 0x000000203c007986 */ /* 0x0003e8000c101b06 */
[----:B0-----:R-:W5:Y:S04]  /*7870*/  LDL.64 R46, [R1+0x2f0] ;  /* 0x0002f000012e7983 */ /* 0x001f680000100a00 */
[----:B------:R-:W5:Y:S04]  /*7880*/  LDL.64 R34, [R1+0x2f8] ;  /* 0x0002f80001227983 */ /* 0x000f680000100a00 */
[----:B------:R-:W5:Y:S04]  /*7890*/  LDL.64 R30, [R1+0x300] ;  /* 0x00030000011e7983 */ /* 0x000f680000100a00 */
[----:B-1----:R-:W5:Y:S04]  /*78a0*/  LDL.64 R32, [R1+0x2d0] ;  /* 0x0002d00001207983 */ /* 0x002f680000100a00 */
[----:B------:R-:W5:Y:S04]  /*78b0*/  LDL.64 R28, [R1+0x308] ;  /* 0x00030800011c7983 */ /* 0x000f680000100a00 */
[----:B------:R-:W5:Y:S04]  /*78c0*/  LDL.64 R26, [R1+0x310] ;  /* 0x00031000011a7983 */ /* 0x000f680000100a00 */
[----:B------:R-:W5:Y:S04]  /*78d0*/  LDL.64 R24, [R1+0x318] ;  /* 0x0003180001187983 */ /* 0x000f680000100a00 */
[----:B------:R-:W5:Y:S01]  /*78e0*/  LDL.64 R22, [R1+0x320] ;  /* 0x0003200001167983 */ /* 0x000f620000100a00 */
[----:B------:R-:W-:-:S04]  /*78f0*/  VIADD R21, R21, UR4 ;  /* 0x0000000415157c36 */ /* 0x000fc80008000000 */
[----:B------:R-:W-:-:S04]  /*7900*/  IMAD.WIDE.U32 R36, R21, 0x8, R2 ;  /* 0x0000000815247825 */ /* 0x000fc800078e0002 */
[----:B------:R-:W-:-:S05]  /*7910*/  VIADD R21, R21, UR4 ;  /* 0x0000000415157c36 */ /* 0x000fca0008000000 */
[C---:B------:R-:W-:Y:S01]  /*7920*/  IADD3 R51, PT, PT, R21.reuse, UR4, RZ ;  /* 0x0000000415337c10 */ /* 0x040fe2000fffe0ff */
[----:B------:R-:W-:-:S04]  /*7930*/  IMAD.WIDE.U32 R38, R21, 0x8, R2 ;  /* 0x0000000815267825 */ /* 0x000fc800078e0002 */
[----:B------:R-:W-:-:S04]  /*7940*/  VIADD R53, R51, UR4 ;  /* 0x0000000433357c36 */ /* 0x000fc80008000000 */
[----:B------:R-:W-:-:S04]  /*7950*/  VIADD R21, R53, UR4 ;  /* 0x0000000435157c36 */ /* 0x000fc80008000000 */
[----:B------:R-:W-:Y:S01]  /*7960*/  VIADD R59, R21, UR4 ;  /* 0x00000004153b7c36 */ /* 0x000fe20008000000 */
[----:B------:R0:W-:Y:S03]  /*7970*/  STG.E.64 desc[UR6][R36.64], R40 ;  /* 0x0000002824007986 */ /* 0x0001e6000c101b06 */
[----:B------:R-:W-:Y:S01]  /*7980*/  VIADD R61, R59, UR4 ;  /* 0x000000043b3d7c36 */ /* 0x000fe20008000000 */
[----:B------:R1:W-:Y:S03]  /*7990*/  STG.E.64 desc[UR6][R38.64], R42 ;  /* 0x0000002a26007986 */ /* 0x0003e6000c101b06 */
[----:B0-----:R-:W-:-:S05]  /*79a0*/  VIADD R37, R61, UR4 ;  /* 0x000000043d257c36 */ /* 0x001fca0008000000 */
[----:B------:R-:W-:Y:S01]  /*79b0*/  IADD3 R41, PT, PT, R37, UR4, RZ ;  /* 0x0000000425297c10 */ /* 0x000fe2000fffe0ff */
[----:B------:R-:W-:-:S04]  /*79c0*/  IMAD.WIDE.U32 R50, R51, 0x8, R2 ;  /* 0x0000000833327825 */ /* 0x000fc800078e0002 */
[----:B-1----:R-:W-:Y:S02]  /*79d0*/  VIADD R43, R41, UR4 ;  /* 0x00000004292b7c36 */ /* 0x002fe40008000000 */
[----:B------:R-:W-:Y:S01]  /*79e0*/  IMAD.WIDE.U32 R52, R53, 0x8, R2 ;  /* 0x0000000835347825 */ /* 0x000fe200078e0002 */
[----:B------:R-:W-:Y:S03]  /*79f0*/  STG.E.64 desc[UR6][R50.64], R44 ;  /* 0x0000002c32007986 */ /* 0x000fe6000c101b06 */
[----:B------:R-:W-:Y:S01]  /*7a00*/  VIADD R39, R43, UR4 ;  /* 0x000000042b277c36 */ /* 0x000fe20008000000 */
[----:B------:R0:W-:Y:S03]  /*7a10*/  STG.E.64 desc[UR6][R52.64], R4 ;  /* 0x0000000434007986 */ /* 0x0001e6000c101b06 */
[----:B0-----:R-:W-:-:S04]  /*7a20*/  VIADD R53, R39, UR4 ;  /* 0x0000000427357c36 */ /* 0x001fc80008000000 */
[----:B------:R-:W-:Y:S02]  /*7a30*/  VIADD R51, R53, UR4 ;  /* 0x0000000435337c36 */ /* 0x000fe40008000000 */
[----:B------:R-:W-:-:S04]  /*7a40*/  IMAD.WIDE.U32 R44, R59, 0x8, R2 ;  /* 0x000000083b2c7825 */ /* 0x000fc800078e0002 */
[----:B------:R-:W-:-:S05]  /*7a50*/  VIADD R59, R51, UR4 ;  /* 0x00000004333b7c36 */ /* 0x000fca0008000000 */
[----:B------:R-:W-:Y:S01]  /*7a60*/  IADD3 R0, PT, PT, R59, UR4, RZ ;  /* 0x000000043b007c10 */ /* 0x000fe2000fffe0ff */
[----:B------:R-:W-:-:S04]  /*7a70*/  IMAD.WIDE.U32 R4, R61, 0x8, R2 ;  /* 0x000000083d047825 */ /* 0x000fc800078e0002 */
[----:B------:R-:W-:Y:S02]  /*7a80*/  VIADD R61, R0, UR4 ;  /* 0x00000004003d7c36 */ /* 0x000fe40008000000 */
[----:B------:R-:W-:-:S04]  /*7a90*/  IMAD.WIDE.U32 R20, R21, 0x8, R2 ;  /* 0x0000000815147825 */ /* 0x000fc800078e0002 */
[----:B------:R-:W-:Y:S01]  /*7aa0*/  VIADD R38, R61, UR4 ;  /* 0x000000043d267c36 */ /* 0x000fe20008000000 */
[----:B------:R0:W-:Y:S01]  /*7ab0*/  STG.E.64 desc[UR6][R20.64], R6 ;  /* 0x0000000614007986 */ /* 0x0001e2000c101b06 */
[----:B------:R-:W-:-:S04]  /*7ac0*/  IMAD.WIDE.U32 R36, R37, 0x8, R2 ;  /* 0x0000000825247825 */ /* 0x000fc800078e0002 */
[----:B0-----:R-:W-:Y:S02]  /*7ad0*/  VIADD R21, R38, UR4 ;  /* 0x0000000426157c36 */ /* 0x001fe40008000000 */
[----:B------:R-:W-:-:S04]  /*7ae0*/  IMAD.WIDE.U32 R6, R41, 0x8, R2 ;  /* 0x0000000829067825 */ /* 0x000fc800078e0002 */
[----:B------:R-:W-:-:S04]  /*7af0*/  IMAD.WIDE.U32 R40, R43, 0x8, R2 ;  /* 0x000000082b287825 */ /* 0x000fc800078e0002 */
[--C-:B------:R-:W-:Y:S01]  /*7b00*/  IMAD.WIDE.U32 R42, R61, 0x8, R2.reuse ;  /* 0x000000083d2a7825 */ /* 0x100fe200078e0002 */
[----:B---3--:R0:W-:Y:S03]  /*7b10*/  STG.E.64 desc[UR6][R44.64], R8 ;  /* 0x000000082c007986 */ /* 0x0081e6000c101b06 */
[----:B0-----:R-:W-:Y:S01]  /*7b20*/  VIADD R9, R21, UR4 ;  /* 0x0000000415097c36 */ /* 0x001fe20008000000 */
[----:B----4-:R0:W-:Y:S03]  /*7b30*/  STG.E.64 desc[UR6][R4.64], R10 ;  /* 0x0000000a04007986 */ /* 0x0101e6000c101b06 */
[----:B------:R-:W-:Y:S02]  /*7b40*/  VIADD R20, R9, UR4 ;  /* 0x0000000409147c36 */ /* 0x000fe40008000000 */
[--C-:B------:R-:W-:Y:S01]  /*7b50*/  IMAD.WIDE.U32 R44, R39, 0x8, R2.reuse ;  /* 0x00000008272c7825 */ /* 0x100fe200078e0002 */
[----:B--2---:R1:W-:Y:S03]  /*7b60*/  STG.E.64 desc[UR6][R36.64], R12 ;  /* 0x0000000c24007986 */ /* 0x0043e6000c101b06 */
[----:B------:R-:W-:-:S04]  /*7b70*/  IMAD.WIDE.U32 R38, R38, 0x8, R2 ;  /* 0x0000000826267825 */ /* 0x000fc800078e0002 */
[----:B0-----:R-:W-:-:S04]  /*7b80*/  IMAD.WIDE.U32 R4, R53, 0x8, R2 ;  /* 0x0000000835047825 */ /* 0x001fc800078e0002 */
[----:B------:R-:W-:Y:S01]  /*7b90*/  IMAD.WIDE.U32 R10, R51, 0x8, R2 ;  /* 0x00000008330a7825 */ /* 0x000fe200078e0002 */
[----:B------:R-:W-:-:S03]  /*7ba0*/  IADD3 R51, PT, PT, R20, UR4, RZ ;  /* 0x0000000414337c10 */ /* 0x000fc6000fffe0ff */
[----:B-1----:R-:W-:-:S04]  /*7bb0*/  IMAD.WIDE.U32 R12, R59, 0x8, R2 ;  /* 0x000000083b0c7825 */ /* 0x002fc800078e0002 */
[----:B------:R-:W-:-:S04]  /*7bc0*/  IMAD.WIDE.U32 R36, R0, 0x8, R2 ;  /* 0x0000000800247825 */ /* 0x000fc800078e0002 */
[----:B------:R-:W-:Y:S02]  /*7bd0*/  VIADD R53, R51, UR4 ;  /* 0x0000000433357c36 */ /* 0x000fe40008000000 */
[--C-:B------:R-:W-:Y:S01]  /*7be0*/  IMAD.WIDE.U32 R8, R9, 0x8, R2.reuse ;  /* 0x0000000809087825 */ /* 0x100fe200078e0002 */
[----:B-----5:R0:W-:Y:S04]  /*7bf0*/  STG.E.64 desc[UR6][R6.64], R16 ;  /* 0x0000001006007986 */ /* 0x0201e8000c101b06 */
[----:B------:R1:W-:Y:S04]  /*7c00*/  STG.E.64 desc[UR6][R40.64], R14 ;  /* 0x0000000e28007986 */ /* 0x0003e8000c101b06 */
[----:B------:R-:W-:Y:S01]  /*7c10*/  STG.E.64 desc[UR6][R44.64], R18 ;  /* 0x000000122c007986 */ /* 0x000fe2000c101b06 */
[----:B0-----:R-:W-:-:S04]  /*7c20*/  IMAD.WIDE.U32 R6, R21, 0x8, R2 ;  /* 0x0000000815067825 */ /* 0x001fc800078e0002 */
[----:B-1----:R-:W-:-:S04]  /*7c30*/  IMAD.WIDE.U32 R14, R20, 0x8, R2 ;  /* 0x00000008140e7825 */ /* 0x002fc800078e0002 */
[----:B------:R-:W-:-:S04]  /*7c40*/  IMAD.WIDE.U32 R16, R51, 0x8, R2 ;  /* 0x0000000833107825 */ /* 0x000fc800078e0002 */
[----:B------:R-:W-:Y:S01]  /*7c50*/  IMAD.WIDE.U32 R2, R53, 0x8, R2 ;  /* 0x0000000835027825 */ /* 0x000fe200078e0002 */
[----:B------:R-:W-:Y:S04]  /*7c60*/  STG.E.64 desc[UR6][R4.64], R32 ;  /* 0x0000002004007986 */ /* 0x000fe8000c101b06 */
        /* <DEDUP_REMOVED lines=9> */
[----:B------:R-:W-:Y:S01]  /*7d00*/  STG.E.64 desc[UR6][R2.64], R22 ;  /* 0x0000001602007986 */ /* 0x000fe2000c101b06 */
[----:B------:R-:W-:Y:S05]  /*7d10*/  EXIT ;  /* 0x000000000000794d */ /* 0x000fea0003800000 */
        .weak           $__internal_0_$__cuda_sm20_div_rn_f64_full
        .type           $__internal_0_$__cuda_sm20_div_rn_f64_full,@function
        .size           $__internal_0_$__cuda_sm20_div_rn_f64_full,($__internal_1_$__cuda_sm20_dsqrt_rn_f64_mediumpath_v1 - $__internal_0_$__cuda_sm20_div_rn_f64_full)
$__internal_0_$__cuda_sm20_div_rn_f64_full:
[----:B------:R-:W-:Y:S01]  /*7d20*/  IMAD.MOV.U32 R49, RZ, RZ, R22 ;  /* 0x000000ffff317224 */ /* 0x000fe200078e0016 */
[C---:B------:R-:W-:Y:S01]  /*7d30*/  FSETP.GEU.AND P0, PT, |R26|.reuse, 1.469367938527859385e-39, PT ;  /* 0x001000001a00780b */ /* 0x040fe20003f0e200 */
[----:B------:R-:W-:Y:S01]  /*7d40*/  IMAD.MOV.U32 R45, RZ, RZ, R26 ;  /* 0x000000ffff2d7224 */ /* 0x000fe200078e001a */
[----:B------:R-:W-:Y:S01]  /*7d50*/  LOP3.LUT R22, R26, 0x800fffff, RZ, 0xc0, !PT ;  /* 0x800fffff1a167812 */ /* 0x000fe200078ec0ff */
[----:B------:R-:W-:Y:S01]  /*7d60*/  IMAD.MOV.U32 R44, RZ, RZ, R25 ;  /* 0x000000ffff2c7224 */ /* 0x000fe200078e0019 */
[C---:B------:R-:W-:Y:S01]  /*7d70*/  FSETP.GEU.AND P3, PT, |R49|.reuse, 1.469367938527859385e-39, PT ;  /* 0x001000003100780b */ /* 0x040fe20003f6e200 */
[----:B------:R-:W-:Y:S01]  /*7d80*/  IMAD.MOV.U32 R48, RZ, RZ, R23 ;  /* 0x000000ffff307224 */ /* 0x000fe200078e0017 */
[----:B------:R-:W-:Y:S01]  /*7d90*/  LOP3.LUT R47, R22, 0x3ff00000, RZ, 0xfc, !PT ;  /* 0x3ff00000162f7812 */ /* 0x000fe200078efcff */
[----:B------:R-:W-:Y:S01]  /*7da0*/  IMAD.MOV.U32 R50, RZ, RZ, 0x1 ;  /* 0x00000001ff327424 */ /* 0x000fe200078e00ff */
[----:B------:R-:W-:Y:S01]  /*7db0*/  LOP3.LUT R23, R49, 0x7ff00000, RZ, 0xc0, !PT ;  /* 0x7ff0000031177812 */ /* 0x000fe200078ec0ff */
[----:B------:R-:W-:Y:S01]  /*7dc0*/  IMAD.MOV.U32 R52, RZ, RZ, R48 ;  /* 0x000000ffff347224 */ /* 0x000fe200078e0030 */
[----:B------:R-:W-:Y:S01]  /*7dd0*/  MOV R46, R25 ;  /* 0x00000019002e7202 */ /* 0x000fe20000000f00 */
[----:B------:R-:W-:Y:S01]  /*7de0*/  BSSY.RECONVERGENT B1, `(.L_x_70) ;  /* 0x0000054000017945 */ /* 0x000fe20003800200 */
[----:B------:R-:W-:Y:S01]  /*7df0*/  LOP3.LUT R25, R26, 0x7ff00000, RZ, 0xc0, !PT ;  /* 0x7ff000001a197812 */ /* 0x000fe200078ec0ff */
[----:B------:R-:W-:-:S03]  /*7e00*/  @!P0 DMUL R46, R44, 8.98846567431157953865e+307 ;  /* 0x7fe000002c2e8828 */ /* 0x000fc60000000000 */
[----:B------:R-:W-:Y:S02]  /*7e10*/  ISETP.GE.U32.AND P2, PT, R23, R25, PT ;  /* 0x000000191700720c */ /* 0x000fe40003f46070 */
[----:B------:R-:W-:Y:S01]  /*7e20*/  @!P3 LOP3.LUT R22, R45, 0x7ff00000, RZ, 0xc0, !PT ;  /* 0x7ff000002d16b812 */ /* 0x000fe200078ec0ff */
[----:B------:R-:W0:Y:S03]  /*7e30*/  MUFU.RCP64H R51, R47 ;  /* 0x0000002f00337308 */ /* 0x000e260000001800 */
[----:B------:R-:W-:Y:S01]  /*7e40*/  @!P3 ISETP.GE.U32.AND P4, PT, R23, R22, PT ;  /* 0x000000161700b20c */ /* 0x000fe20003f86070 */
[----:B------:R-:W-:Y:S01]  /*7e50*/  IMAD.MOV.U32 R22, RZ, RZ, 0x1ca00000 ;  /* 0x1ca00000ff167424 */ /* 0x000fe200078e00ff */
[----:B------:R-:W-:-:S04]  /*7e60*/  @!P0 LOP3.LUT R25, R47, 0x7ff00000, RZ, 0xc0, !PT ;  /* 0x7ff000002f198812 */ /* 0x000fc800078ec0ff */
[C---:B------:R-:W-:Y:S02]  /*7e70*/  @!P3 SEL R27, R22.reuse, 0x63400000, !P4 ;  /* 0x63400000161bb807 */ /* 0x040fe40006000000 */
[----:B------:R-:W-:Y:S02]  /*7e80*/  SEL R26, R22, 0x63400000, !P2 ;  /* 0x63400000161a7807 */ /* 0x000fe40005000000 */
[--C-:B------:R-:W-:Y:S02]  /*7e90*/  @!P3 LOP3.LUT R27, R27, 0x80000000, R49.reuse, 0xf8, !PT ;  /* 0x800000001b1bb812 */ /* 0x100fe400078ef831 */
[----:B------:R-:W-:Y:S01]  /*7ea0*/  LOP3.LUT R53, R26, 0x800fffff, R49, 0xf8, !PT ;  /* 0x800fffff1a357812 */ /* 0x000fe200078ef831 */
[----:B------:R-:W-:Y:S01]  /*7eb0*/  @!P3 IMAD.MOV.U32 R26, RZ, RZ, RZ ;  /* 0x000000ffff1ab224 */ /* 0x000fe200078e00ff */
[----:B------:R-:W-:-:S06]  /*7ec0*/  @!P3 LOP3.LUT R27, R27, 0x100000, RZ, 0xfc, !PT ;  /* 0x001000001b1bb812 */ /* 0x000fcc00078efcff */
[----:B------:R-:W-:Y:S02]  /*7ed0*/  @!P3 DFMA R52, R52, 2, -R26 ;  /* 0x400000003434b82b */ /* 0x000fe4000000081a */
[----:B0-----:R-:W-:-:S08]  /*7ee0*/  DFMA R26, R50, -R46, 1 ;  /* 0x3ff00000321a742b */ /* 0x001fd0000000082e */
[----:B------:R-:W-:-:S08]  /*7ef0*/  DFMA R26, R26, R26, R26 ;  /* 0x0000001a1a1a722b */ /* 0x000fd0000000001a */
[----:B------:R-:W-:-:S08]  /*7f00*/  DFMA R50, R50, R26, R50 ;  /* 0x0000001a3232722b */ /* 0x000fd00000000032 */
[----:B------:R-:W-:-:S08]  /*7f10*/  DFMA R54, R50, -R46, 1 ;  /* 0x3ff000003236742b */ /* 0x000fd0000000082e */
[----:B------:R-:W-:-:S08]  /*7f20*/  DFMA R54, R50, R54, R50 ;  /* 0x000000363236722b */ /* 0x000fd00000000032 */
[----:B------:R-:W-:-:S08]  /*7f30*/  DMUL R26, R54, R52 ;  /* 0x00000034361a7228 */ /* 0x000fd00000000000 */
[----:B------:R-:W-:-:S08]  /*7f40*/  DFMA R50, R26, -R46, R52 ;  /* 0x8000002e1a32722b */ /* 0x000fd00000000034 */
[----:B------:R-:W-:Y:S01]  /*7f50*/  DFMA R50, R54, R50, R26 ;  /* 0x000000323632722b */ /* 0x000fe2000000001a */
[----:B------:R-:W-:Y:S01]  /*7f60*/  IMAD.MOV.U32 R26, RZ, RZ, R23 ;  /* 0x000000ffff1a7224 */ /* 0x000fe200078e0017 */
[----:B------:R-:W-:-:S04]  /*7f70*/  @!P3 LOP3.LUT R26, R53, 0x7ff00000, RZ, 0xc0, !PT ;  /* 0x7ff00000351ab812 */ /* 0x000fc800078ec0ff */
[----:B------:R-:W-:-:S04]  /*7f80*/  IADD3 R27, PT, PT, R26, -0x1, RZ ;  /* 0xffffffff1a1b7810 */ /* 0x000fc80007ffe0ff */
[----:B------:R-:W-:Y:S01]  /*7f90*/  ISETP.GT.U32.AND P0, PT, R27, 0x7feffffe, PT ;  /* 0x7feffffe1b00780c */ /* 0x000fe20003f04070 */
[----:B------:R-:W-:-:S05]  /*7fa0*/  VIADD R27, R25, 0xffffffff ;  /* 0xffffffff191b7836 */ /* 0x000fca0000000000 */
[----:B------:R-:W-:-:S13]  /*7fb0*/  ISETP.GT.U32.OR P0, PT, R27, 0x7feffffe, P0 ;  /* 0x7feffffe1b00780c */ /* 0x000fda0000704470 */
[----:B------:R-:W-:Y:S05]  /*7fc0*/  @P0 BRA `(.L_x_71) ;  /* 0x0000000000740947 */ /* 0x000fea0003800000 */
[----:B------:R-:W-:Y:S01]  /*7fd0*/  LOP3.LUT R25, R45, 0x7ff00000, RZ, 0xc0, !PT ;  /* 0x7ff000002d197812 */ /* 0x000fe200078ec0ff */
[----:B------:R-:W-:-:S03]  /*7fe0*/  IMAD.MOV.U32 R26, RZ, RZ, RZ ;  /* 0x000000ffff1a7224 */ /* 0x000fc600078e00ff */
[CC--:B------:R-:W-:Y:S02]  /*7ff0*/  ISETP.GE.U32.AND P0, PT, R23.reuse, R25.reuse, PT ;  /* 0x000000191700720c */ /* 0x0c0fe40003f06070 */
[----:B------:R-:W-:Y:S02]  /*8000*/  VIADDMNMX R23, R23, -R25, 0xb9600000, !PT ;  /* 0xb960000017177446 */ /* 0x000fe40007800919 */
[----:B------:R-:W-:Y:S02]  /*8010*/  SEL R22, R22, 0x63400000, !P0 ;  /* 0x6340000016167807 */ /* 0x000fe40004000000 */
[----:B------:R-:W-:-:S05]  /*8020*/  VIMNMX R23, PT, PT, R23, 0x46a00000, PT ;  /* 0x46a0000017177848 */ /* 0x000fca0003fe0100 */
[----:B------:R-:W-:-:S04]  /*8030*/  IMAD.IADD R23, R23, 0x1, -R22 ;  /* 0x0000000117177824 */ /* 0x000fc800078e0a16 */
[----:B------:R-:W-:-:S06]  /*8040*/  VIADD R27, R23, 0x7fe00000 ;  /* 0x7fe00000171b7836 */ /* 0x000fcc0000000000 */
[----:B------:R-:W-:-:S10]  /*8050*/  DMUL R54, R50, R26 ;  /* 0x0000001a32367228 */ /* 0x000fd40000000000 */
[----:B------:R-:W-:-:S13]  /*8060*/  FSETP.GTU.AND P0, PT, |R55|, 1.469367938527859385e-39, PT ;  /* 0x001000003700780b */ /* 0x000fda0003f0c200 */
[----:B------:R-:W-:Y:S05]  /*8070*/  @P0 BRA `(.L_x_72) ;  /* 0x0000000000a80947 */ /* 0x000fea0003800000 */
[----:B------:R-:W-:Y:S01]  /*8080*/  DFMA R46, R50, -R46, R52 ;  /* 0x8000002e322e722b */ /* 0x000fe20000000034 */
[----:B------:R-:W-:-:S09]  /*8090*/  IMAD.MOV.U32 R44, RZ, RZ, RZ ;  /* 0x000000ffff2c7224 */ /* 0x000fd200078e00ff */
[C---:B------:R-:W-:Y:S02]  /*80a0*/  FSETP.NEU.AND P0, PT, R47.reuse, RZ, PT ;  /* 0x000000ff2f00720b */ /* 0x040fe40003f0d000 */
[----:B------:R-:W-:-:S04]  /*80b0*/  LOP3.LUT R22, R47, 0x80000000, R45, 0x48, !PT ;  /* 0x800000002f167812 */ /* 0x000fc800078e482d */
[----:B------:R-:W-:-:S07]  /*80c0*/  LOP3.LUT R45, R22, R27, RZ, 0xfc, !PT ;  /* 0x0000001b162d7212 */ /* 0x000fce00078efcff */
[----:B------:R-:W-:Y:S05]  /*80d0*/  @!P0 BRA `(.L_x_72) ;  /* 0x0000000000908947 */ /* 0x000fea0003800000 */
[C---:B------:R-:W-:Y:S01]  /*80e0*/  IADD3 R27, PT, PT, -R23.reuse, RZ, RZ ;  /* 0x000000ff171b7210 */ /* 0x040fe20007ffe1ff */
[----:B------:R-:W-:Y:S01]  /*80f0*/  IMAD.MOV.U32 R26, RZ, RZ, RZ ;  /* 0x000000ffff1a7224 */ /* 0x000fe200078e00ff */
[----:B------:R-:W-:-:S05]  /*8100*/  IADD3 R23, PT, PT, -R23, -0x43300000, RZ ;  /* 0xbcd0000017177810 */ /* 0x000fca0007ffe1ff */
[----:B------:R-:W-:Y:S02]  /*8110*/  DFMA R26, R54, -R26, R50 ;  /* 0x8000001a361a722b */ /* 0x000fe40000000032 */
[----:B------:R-:W-:-:S08]  /*8120*/  DMUL.RP R50, R50, R44 ;  /* 0x0000002c32327228 */ /* 0x000fd00000008000 */
[----:B------:R-:W-:Y:S02]  /*8130*/  FSETP.NEU.AND P0, PT, |R27|, R23, PT ;  /* 0x000000171b00720b */ /* 0x000fe40003f0d200 */
[----:B------:R-:W-:Y:S02]  /*8140*/  LOP3.LUT R23, R51, R22, RZ, 0x3c, !PT ;  /* 0x0000001633177212 */ /* 0x000fe400078e3cff */
[----:B------:R-:W-:Y:S02]  /*8150*/  FSEL R22, R50, R54, !P0 ;  /* 0x0000003632167208 */ /* 0x000fe40004000000 */
[----:B------:R-:W-:-:S03]  /*8160*/  FSEL R23, R23, R55, !P0 ;  /* 0x0000003717177208 */ /* 0x000fc60004000000 */
[----:B------:R-:W-:Y:S02]  /*8170*/  IMAD.MOV.U32 R54, RZ, RZ, R22 ;  /* 0x000000ffff367224 */ /* 0x000fe400078e0016 */
[----:B------:R-:W-:Y:S01]  /*8180*/  IMAD.MOV.U32 R55, RZ, RZ, R23 ;  /* 0x000000ffff377224 */ /* 0x000fe200078e0017 */
[----:B------:R-:W-:Y:S06]  /*8190*/  BRA `(.L_x_72) ;  /* 0x0000000000607947 */ /* 0x000fec0003800000 */
.L_x_71:
[----:B------:R-:W-:-:S14]  /*81a0*/  DSETP.NAN.AND P0, PT, R48, R48, PT ;  /* 0x000000303000722a */ /* 0x000fdc0003f08000 */
[----:B------:R-:W-:Y:S05]  /*81b0*/  @P0 BRA `(.L_x_73) ;  /* 0x00000000004c0947 */ /* 0x000fea0003800000 */
[----:B------:R-:W-:-:S14]  /*81c0*/  DSETP.NAN.AND P0, PT, R44, R44, PT ;  /* 0x0000002c2c00722a */ /* 0x000fdc0003f08000 */
[----:B------:R-:W-:Y:S05]  /*81d0*/  @P0 BRA `(.L_x_74) ;  /* 0x0000000000340947 */ /* 0x000fea0003800000 */
[----:B------:R-:W-:Y:S01]  /*81e0*/  ISETP.NE.AND P0, PT, R26, R25, PT ;  /* 0x000000191a00720c */ /* 0x000fe20003f05270 */
[----:B------:R-:W-:Y:S02]  /*81f0*/  IMAD.MOV.U32 R54, RZ, RZ, 0x0 ;  /* 0x00000000ff367424 */ /* 0x000fe400078e00ff */
[----:B------:R-:W-:-:S10]  /*8200*/  IMAD.MOV.U32 R55, RZ, RZ, -0x80000 ;  /* 0xfff80000ff377424 */ /* 0x000fd400078e00ff */
[----:B------:R-:W-:Y:S05]  /*8210*/  @!P0 BRA `(.L_x_72) ;  /* 0x0000000000408947 */ /* 0x000fea0003800000 */
[----:B------:R-:W-:Y:S02]  /*8220*/  ISETP.NE.AND P0, PT, R26, 0x7ff00000, PT ;  /* 0x7ff000001a00780c */ /* 0x000fe40003f05270 */
[----:B------:R-:W-:Y:S02]  /*8230*/  LOP3.LUT R22, R49, 0x80000000, R45, 0x48, !PT ;  /* 0x8000000031167812 */ /* 0x000fe400078e482d */
[----:B------:R-:W-:-:S13]  /*8240*/  ISETP.EQ.OR P0, PT, R25, RZ, !P0 ;  /* 0x000000ff1900720c */ /* 0x000fda0004702670 */
[----:B------:R-:W-:Y:S01]  /*8250*/  @P0 LOP3.LUT R23, R22, 0x7ff00000, RZ, 0xfc, !PT ;  /* 0x7ff0000016170812 */ /* 0x000fe200078efcff */
[----:B------:R-:W-:Y:S01]  /*8260*/  @!P0 IMAD.MOV.U32 R55, RZ, RZ, R22 ;  /* 0x000000ffff378224 */ /* 0x000fe200078e0016 */
[----:B------:R-:W-:Y:S01]  /*8270*/  @!P0 MOV R54, RZ ;  /* 0x000000ff00368202 */ /* 0x000fe20000000f00 */
[----:B------:R-:W-:Y:S02]  /*8280*/  @P0 IMAD.MOV.U32 R54, RZ, RZ, RZ ;  /* 0x000000ffff360224 */ /* 0x000fe400078e00ff */
[----:B------:R-:W-:Y:S01]  /*8290*/  @P0 IMAD.MOV.U32 R55, RZ, RZ, R23 ;  /* 0x000000ffff370224 */ /* 0x000fe200078e0017 */
[----:B------:R-:W-:Y:S06]  /*82a0*/  BRA `(.L_x_72) ;  /* 0x00000000001c7947 */ /* 0x000fec0003800000 */
.L_x_74:
[----:B------:R-:W-:Y:S01]  /*82b0*/  LOP3.LUT R22, R45, 0x80000, RZ, 0xfc, !PT ;  /* 0x000800002d167812 */ /* 0x000fe200078efcff */
[----:B------:R-:W-:-:S04]  /*82c0*/  IMAD.MOV.U32 R54, RZ, RZ, R44 ;  /* 0x000000ffff367224 */ /* 0x000fc800078e002c */
[----:B------:R-:W-:Y:S01]  /*82d0*/  IMAD.MOV.U32 R55, RZ, RZ, R22 ;  /* 0x000000ffff377224 */ /* 0x000fe200078e0016 */
[----:B------:R-:W-:Y:S06]  /*82e0*/  BRA `(.L_x_72) ;  /* 0x00000000000c7947 */ /* 0x000fec0003800000 */
.L_x_73:
[----:B------:R-:W-:Y:S02]  /*82f0*/  LOP3.LUT R22, R49, 0x80000, RZ, 0xfc, !PT ;  /* 0x0008000031167812 */ /* 0x000fe400078efcff */
[----:B------:R-:W-:-:S03]  /*8300*/  MOV R54, R48 ;  /* 0x0000003000367202 */ /* 0x000fc60000000f00 */
[----:B------:R-:W-:-:S07]  /*8310*/  IMAD.MOV.U32 R55, RZ, RZ, R22 ;  /* 0x000000ffff377224 */ /* 0x000fce00078e0016 */
.L_x_72:
[----:B------:R-:W-:Y:S05]  /*8320*/  BSYNC.RECONVERGENT B1 ;  /* 0x0000000000017941 */ /* 0x000fea0003800200 */
.L_x_70:
[----:B------:R-:W-:Y:S02]  /*8330*/  IMAD.MOV.U32 R25, RZ, RZ, 0x0 ;  /* 0x00000000ff197424 */ /* 0x000fe400078e00ff */
[----:B------:R-:W-:Y:S02]  /*8340*/  IMAD.MOV.U32 R23, RZ, RZ, R54 ;  /* 0x000000ffff177224 */ /* 0x000fe400078e0036 */
[----:B------:R-:W-:Y:S01]  /*8350*/  IMAD.MOV.U32 R22, RZ, RZ, R55 ;  /* 0x000000ffff167224 */ /* 0x000fe200078e0037 */
[----:B------:R-:W-:Y:S06]  /*8360*/  RET.REL.NODEC R24 `(_Z16simulationKernelPdS_S_i) ;  /* 0xffffff7c18247950 */ /* 0x000fec0003c3ffff */
        .weak           $__internal_1_$__cuda_sm20_dsqrt_rn_f64_mediumpath_v1
        .type           $__internal_1_$__cuda_sm20_dsqrt_rn_f64_mediumpath_v1,@function
        .size           $__internal_1_$__cuda_sm20_dsqrt_rn_f64_mediumpath_v1,(.L_x_81 - $__internal_1_$__cuda_sm20_dsqrt_rn_f64_mediumpath_v1)
$__internal_1_$__cuda_sm20_dsqrt_rn_f64_mediumpath_v1:
[----:B------:R-:W-:Y:S01]  /*8370*/  ISETP.GE.U32.AND P0, PT, R23, -0x3400000, PT ;  /* 0xfcc000001700780c */ /* 0x000fe20003f06070 */
[----:B------:R-:W-:Y:S01]  /*8380*/  BSSY.RECONVERGENT B3, `(.L_x_75) ;  /* 0x000002e000037945 */ /* 0x000fe20003800200 */
[----:B------:R-:W-:Y:S01]  /*8390*/  LOP3.LUT R29, R29, R28, RZ, 0x3c, !PT ;  /* 0x0000001c1d1d7212 */ /* 0x000fe200078e3cff */
[----:B------:R-:W-:Y:S01]  /*83a0*/  IMAD.MOV.U32 R23, RZ, RZ, R22 ;  /* 0x000000ffff177224 */ /* 0x000fe200078e0016 */
[----:B------:R-:W-:Y:S02]  /*83b0*/  LOP3.LUT R27, R27, R26, RZ, 0x3c, !PT ;  /* 0x0000001a1b1b7212 */ /* 0x000fe400078e3cff */
[----:B------:R-:W-:Y:S02]  /*83c0*/  LOP3.LUT R25, R25, R24, RZ, 0x3c, !PT ;  /* 0x0000001819197212 */ /* 0x000fe400078e3cff */
[----:B------:R-:W-:Y:S02]  /*83d0*/  LOP3.LUT R28, R29, R28, RZ, 0x3c, !PT ;  /* 0x0000001c1d1c7212 */ /* 0x000fe400078e3cff */
[----:B------:R-:W-:-:S02]  /*83e0*/  LOP3.LUT R26, R27, R26, RZ, 0x3c, !PT ;  /* 0x0000001a1b1a7212 */ /* 0x000fc400078e3cff */
[----:B------:R-:W-:Y:S02]  /*83f0*/  LOP3.LUT R24, R25, R24, RZ, 0x3c, !PT ;  /* 0x0000001819187212 */ /* 0x000fe400078e3cff */
[----:B------:R-:W-:Y:S02]  /*8400*/  LOP3.LUT R29, R29, R28, RZ, 0x3c, !PT ;  /* 0x0000001c1d1d7212 */ /* 0x000fe400078e3cff */
[----:B------:R-:W-:Y:S02]  /*8410*/  LOP3.LUT R27, R27, R26, RZ, 0x3c, !PT ;  /* 0x0000001a1b1b7212 */ /* 0x000fe400078e3cff */
[----:B------:R-:W-:Y:S02]  /*8420*/  MOV R22, R44 ;  /* 0x0000002c00167202 */ /* 0x000fe40000000f00 */
[----:B------:R-:W-:Y:S01]  /*8430*/  LOP3.LUT R25, R25, R24, RZ, 0x3c, !PT ;  /* 0x0000001819197212 */ /* 0x000fe200078e3cff */
[----:B------:R-:W-:Y:S06]  /*8440*/  @!P0 BRA `(.L_x_76) ;  /* 0x0000000000208947 */ /* 0x000fec0003800000 */
[----:B------:R-:W-:-:S10]  /*8450*/  DFMA.RM R24, R26, R22, R24 ;  /* 0x000000161a18722b */ /* 0x000fd40000004018 */
[----:B------:R-:W-:-:S05]  /*8460*/  IADD3 R22, P0, PT, R24, 0x1, RZ ;  /* 0x0000000118167810 */ /* 0x000fca0007f1e0ff */
[----:B------:R-:W-:-:S06]  /*8470*/  IMAD.X R23, RZ, RZ, R25, P0 ;  /* 0x000000ffff177224 */ /* 0x000fcc00000e0619 */
[----:B------:R-:W-:-:S08]  /*8480*/  DFMA.RP R28, -R24, R22, R28 ;  /* 0x00000016181c722b */ /* 0x000fd0000000811c */
[----:B------:R-:W-:-:S06]  /*8490*/  DSETP.GT.AND P0, PT, R28, RZ, PT ;  /* 0x000000ff1c00722a */ /* 0x000fcc0003f04000 */
[----:B------:R-:W-:Y:S02]  /*84a0*/  FSEL R22, R22, R24, P0 ;  /* 0x0000001816167208 */ /* 0x000fe40000000000 */
[----:B------:R-:W-:Y:S01]  /*84b0*/  FSEL R23, R23, R25, P0 ;  /* 0x0000001917177208 */ /* 0x000fe20000000000 */
[----:B------:R-:W-:Y:S06]  /*84c0*/  BRA `(.L_x_77) ;  /* 0x0000000000647947 */ /* 0x000fec0003800000 */
.L_x_76:
[----:B------:R-:W-:-:S14]  /*84d0*/  DSETP.NE.AND P0, PT, R28, RZ, PT ;  /* 0x000000ff1c00722a */ /* 0x000fdc0003f05000 */
[----:B------:R-:W-:Y:S05]  /*84e0*/  @!P0 BRA `(.L_x_78) ;  /* 0x0000000000588947 */ /* 0x000fea0003800000 */
[----:B------:R-:W-:-:S13]  /*84f0*/  ISETP.GE.AND P0, PT, R29, RZ, PT ;  /* 0x000000ff1d00720c */ /* 0x000fda0003f06270 */
[----:B------:R-:W-:Y:S02]  /*8500*/  @!P0 IMAD.MOV.U32 R22, RZ, RZ, 0x0 ;  /* 0x00000000ff168424 */ /* 0x000fe400078e00ff */
[----:B------:R-:W-:Y:S01]  /*8510*/  @!P0 IMAD.MOV.U32 R23, RZ, RZ, -0x80000 ;  /* 0xfff80000ff178424 */ /* 0x000fe200078e00ff */
[----:B------:R-:W-:Y:S06]  /*8520*/  @!P0 BRA `(.L_x_77) ;  /* 0x00000000004c8947 */ /* 0x000fec0003800000 */
[----:B------:R-:W-:-:S13]  /*8530*/  ISETP.GT.AND P0, PT, R29, 0x7fefffff, PT ;  /* 0x7fefffff1d00780c */ /* 0x000fda0003f04270 */
[----:B------:R-:W-:Y:S05]  /*8540*/  @P0 BRA `(.L_x_78) ;  /* 0x0000000000400947 */ /* 0x000fea0003800000 */
[----:B------:R-:W-:Y:S01]  /*8550*/  DMUL R28, R28, 8.11296384146066816958e+31 ;  /* 0x469000001c1c7828 */ /* 0x000fe20000000000 */
[----:B------:R-:W-:Y:S01]  /*8560*/  IMAD.MOV.U32 R26, RZ, RZ, RZ ;  /* 0x000000ffff1a7224 */ /* 0x000fe200078e00ff */
[----:B------:R-:W-:Y:S01]  /*8570*/  MOV R23, 0x3fd80000 ;  /* 0x3fd8000000177802 */ /* 0x000fe20000000f00 */
[----:B------:R-:W-:-:S03]  /*8580*/  IMAD.MOV.U32 R22, RZ, RZ, 0x0 ;  /* 0x00000000ff167424 */ /* 0x000fc600078e00ff */
[----:B------:R-:W0:Y:S02]  /*8590*/  MUFU.RSQ64H R27, R29 ;  /* 0x0000001d001b7308 */ /* 0x000e240000001c00 */
[----:B0-----:R-:W-:-:S08]  /*85a0*/  DMUL R24, R26, R26 ;  /* 0x0000001a1a187228 */ /* 0x001fd00000000000 */
[----:B------:R-:W-:-:S08]  /*85b0*/  DFMA R24, R28, -R24, 1 ;  /* 0x3ff000001c18742b */ /* 0x000fd00000000818 */
[----:B------:R-:W-:Y:S02]  /*85c0*/  DFMA R22, R24, R22, 0.5 ;  /* 0x3fe000001816742b */ /* 0x000fe40000000016 */
[----:B------:R-:W-:-:S08]  /*85d0*/  DMUL R24, R26, R24 ;  /* 0x000000181a187228 */ /* 0x000fd00000000000 */
[----:B------:R-:W-:-:S08]  /*85e0*/  DFMA R24, R22, R24, R26 ;  /* 0x000000181618722b */ /* 0x000fd0000000001a */
[----:B------:R-:W-:Y:S02]  /*85f0*/  DMUL R22, R28, R24 ;  /* 0x000000181c167228 */ /* 0x000fe40000000000 */
[----:B------:R-:W-:-:S06]  /*8600*/  VIADD R25, R25, 0xfff00000 ;  /* 0xfff0000019197836 */ /* 0x000fcc0000000000 */
[----:B------:R-:W-:-:S08]  /*8610*/  DFMA R28, R22, -R22, R28 ;  /* 0x80000016161c722b */ /* 0x000fd0000000001c */
[----:B------:R-:W-:-:S10]  /*8620*/  DFMA R22, R24, R28, R22 ;  /* 0x0000001c1816722b */ /* 0x000fd40000000016 */
[----:B------:R-:W-:Y:S01]  /*8630*/  VIADD R23, R23, 0xfcb00000 ;  /* 0xfcb0000017177836 */ /* 0x000fe20000000000 */
[----:B------:R-:W-:Y:S06]  /*8640*/  BRA `(.L_x_77) ;  /* 0x0000000000047947 */ /* 0x000fec0003800000 */
.L_x_78:
[----:B------:R-:W-:-:S11]  /*8650*/  DADD R22, R28, R28 ;  /* 0x000000001c167229 */ /* 0x000fd6000000001c */
.L_x_77:
[----:B------:R-:W-:Y:S05]  /*8660*/  BSYNC.RECONVERGENT B3 ;  /* 0x0000000000037941 */ /* 0x000fea0003800200 */
.L_x_75:
[----:B------:R-:W-:Y:S02]  /*8670*/  IMAD.MOV.U32 R24, RZ, RZ, R45 ;  /* 0x000000ffff187224 */ /* 0x000fe400078e002d */
[----:B------:R-:W-:-:S04]  /*8680*/  IMAD.MOV.U32 R25, RZ, RZ, 0x0 ;  /* 0x00000000ff197424 */ /* 0x000fc800078e00ff */
[----:B------:R-:W-:Y:S05]  /*8690*/  RET.REL.NODEC R24 `(_Z16simulationKernelPdS_S_i) ;  /* 0xffffff7818587950 */ /* 0x000fea0003c3ffff */
.L_x_79:
        /* <DEDUP_REMOVED lines=14> */
.L_x_81:


//--------------------- .nv.global.init           --------------------------
	.section	.nv.global.init,"aw",@progbits
	.align	4
.nv.global.init:
	.type		mrg32k3aM1SubSeq,@object
	.size		mrg32k3aM1SubSeq,(mrg32k3aM2SubSeq - mrg32k3aM1SubSeq)
mrg32k3aM1SubSeq:
        /*0000*/ 	.byte	0x0b, 0xcc, 0xee, 0x04, 0x73, 0x29, 0x8b, 0x6f, 0xf6, 0x53, 0x03, 0xf6, 0x23, 0xf6, 0xea, 0xda
        /* <DEDUP_REMOVED lines=125> */
	.type		mrg32k3aM2SubSeq,@object
	.size		mrg32k3aM2SubSeq,(mrg32k3aM1 - mrg32k3aM2SubSeq)
mrg32k3aM2SubSeq:
        /* <DEDUP_REMOVED lines=126> */
	.type		mrg32k3aM1,@object
	.size		mrg32k3aM1,(mrg32k3aM1Seq - mrg32k3aM1)
mrg32k3aM1:
        /* <DEDUP_REMOVED lines=144> */
	.type		mrg32k3aM1Seq,@object
	.size		mrg32k3aM1Seq,(mrg32k3aM2 - mrg32k3aM1Seq)
mrg32k3aM1Seq:
        /* <DEDUP_REMOVED lines=144> */
	.type		mrg32k3aM2,@object
	.size		mrg32k3aM2,(mrg32k3aM2Seq - mrg32k3aM2)
mrg32k3aM2:
        /* <DEDUP_REMOVED lines=144> */
	.type		mrg32k3aM2Seq,@object
	.size		mrg32k3aM2Seq,(precalc_xorwow_matrix - mrg32k3aM2Seq)
mrg32k3aM2Seq:
        /* <DEDUP_REMOVED lines=144> */
	.type		precalc_xorwow_matrix,@object
	.size		precalc_xorwow_matrix,(precalc_xorwow_offset_matrix - precalc_xorwow_matrix)
precalc_xorwow_matrix:
        /* <DEDUP_REMOVED lines=6400> */
	.type		precalc_xorwow_offset_matrix,@object
	.size		precalc_xorwow_offset_matrix,(.L_1 - precalc_xorwow_offset_matrix)
precalc_xorwow_offset_matrix:
        /* <DEDUP_REMOVED lines=6400> */
.L_1:


//--------------------- .nv.shared._Z12reduceKernelPdi --------------------------
	.section	.nv.shared._Z12reduceKernelPdi,"aw",@nobits
	.sectionflags	@""
	.align	16
	.zero		1024


//--------------------- .nv.shared.reserved.0     --------------------------
	.section	.nv.shared.reserved.0,"aw",@nobits
	.weak		__nv_reservedSMEM_offset_0_alias
	.size		__nv_reservedSMEM_offset_0_alias, 0, 64
	.other		__nv_reservedSMEM_offset_0_alias,@"STO_CUDA_RESERVED_SHARED STV_DEFAULT"
__nv_reservedSMEM_offset_0_alias:
	.zero		0
	.zero		64


//--------------------- .nv.shared._Z16simulationKernelPdS_S_i --------------------------
	.section	.nv.shared._Z16simulationKernelPdS_S_i,"aw",@nobits
	.sectionflags	@""
	.align	16
	.zero		1024


//--------------------- .nv.constant0._Z12reduceKernelPdi --------------------------
	.section	.nv.constant0._Z12reduceKernelPdi,"a",@progbits
	.sectionflags	@""
	.align	4
.nv.constant0._Z12reduceKernelPdi:
	.zero		908


//--------------------- .nv.constant0._Z16simulationKernelPdS_S_i --------------------------
	.section	.nv.constant0._Z16simulationKernelPdS_S_i,"a",@progbits
	.sectionflags	@""
	.align	4
.nv.constant0._Z16simulationKernelPdS_S_i:
	.zero		924


//--------------------- SYMBOLS --------------------------

	.type		.nv.reservedSmem.offset0,@object
	.size		.nv.reservedSmem.offset0,0x4
	.type		.nv.reservedSmem.cap,@object
	.size		.nv.reservedSmem.cap,0x4
